def gluon_wgmma(
    a_ptr,
    b_ptr,
    c_ptr,
    M,
    N,
    K,
    stride_am,
    stride_bk,
    stride_cm,
    BLOCK_M: gl.constexpr,
    BLOCK_N: gl.constexpr,
    BLOCK_K: gl.constexpr,
    DTYPE: gl.constexpr,
    A_LAYOUT: gl.constexpr,
    B_LAYOUT: gl.constexpr,
    C_LAYOUT: gl.constexpr,
    B_SHAPE: gl.constexpr,
    TRANS_B: gl.constexpr,
    NUM_BUFFERS: gl.constexpr,
    NUM_WARPS: gl.constexpr,
):
    a_desc = tma.make_tensor_descriptor(
        a_ptr, [M, K], [stride_am, 1], [BLOCK_M, BLOCK_K], A_LAYOUT
    )
    b_desc = tma.make_tensor_descriptor(
        b_ptr,
        [N, K] if TRANS_B else [K, N],
        [stride_bk, 1],
        B_SHAPE,
        B_LAYOUT,
    )
    c_desc = tma.make_tensor_descriptor(
        c_ptr, [M, N], [stride_cm, 1], [BLOCK_M, BLOCK_N], C_LAYOUT
    )

    a_bufs = gl.allocate_shared_memory(
        DTYPE, [NUM_BUFFERS, BLOCK_M, BLOCK_K], A_LAYOUT
    )
    b_bufs = gl.allocate_shared_memory(DTYPE, [NUM_BUFFERS] + B_SHAPE, B_LAYOUT)

    pid_m = gl.program_id(0)
    pid_n = gl.program_id(1)
    off_m = pid_m * BLOCK_M
    off_n = pid_n * BLOCK_N

    mma_layout: gl.constexpr = pick_wgmma_layout(DTYPE, BLOCK_M, BLOCK_N, NUM_WARPS)
    acc = warpgroup_mma_init(
        gl.zeros((BLOCK_M, BLOCK_N), dtype=gl.float32, layout=mma_layout)
    )

    bars = gl.allocate_shared_memory(
        gl.int64, [NUM_BUFFERS, 1], mbarrier.MBarrierLayout()
    )
    for i in gl.static_range(NUM_BUFFERS):
        mbarrier.init(bars.index(i), count=1)
    idx = 0
    phase = 0

    for k in range(0, K, BLOCK_K):
        a = a_bufs.index(idx)
        b = b_bufs.index(idx)
        bar = bars.index(idx)
        mbarrier.expect(bar, a_desc.block_type.nbytes + b_desc.block_type.nbytes)
        tma.async_copy_global_to_shared(a_desc, [off_m, k], bar, a)
        tma.async_copy_global_to_shared(
            b_desc, [off_n, k] if TRANS_B else [k, off_n], bar, b
        )
        mbarrier.wait(bar, phase=phase)

        if TRANS_B:
            b = b.permute((1, 0))
        acc = warpgroup_mma_wait(num_outstanding=0, deps=(acc,))
        acc = warpgroup_mma(a, b, acc, is_async=True)

        idx += 1
        if idx == NUM_BUFFERS:
            idx = 0
            phase ^= 1

    acc = warpgroup_mma_wait(num_outstanding=0, deps=(acc,))
    for i in gl.static_range(NUM_BUFFERS):
        mbarrier.invalidate(bars.index(i))

    c_smem = gl.allocate_shared_memory(DTYPE, [BLOCK_M, BLOCK_N], C_LAYOUT)
    c_smem.store(acc.to(DTYPE))
    fence_async_shared()
    tma.async_copy_shared_to_global(c_desc, [off_m, off_n], c_smem)
    tma.store_wait(pendings=0)

# config = {"BLOCK_K": 32, "BLOCK_M": 64, "BLOCK_N": 64, "arch": "sm_90", "dtype": "bf16", "num_buffers": 1, "num_warps": 8, "trans_b": 1}
# arch = sm_90


// ===== COMPILED SASS (sm_90a) =====

	.target	sm_90a

	.elftype	@"ET_EXEC"


//--------------------- .note.nv.tkinfo           --------------------------
	.section	.note.nv.tkinfo,"",@"SHT_NOTE"
	.sectionflags	@"SHF_NOTE_NV_TKINFO"
	.tkinfo
        /*0018*/ 	.word	0x00000002
        /*0030*/ 	.string	""
        /*0030*/ 	.string	"ptxas"
        /*0030*/ 	.string	"Cuda compilation tools, release 13.0, V13.0.88"
        /*0030*/ 	.string	"Build cuda_13.0.r13.0/compiler.36424714_0"
        /*0030*/ 	.string	"-v  -suppress-debug-info  -lineinfo  -arch sm_90a "



//--------------------- .note.nv.cuinfo           --------------------------
	.section	.note.nv.cuinfo,"",@"SHT_NOTE"
	.sectionflags	@"SHF_NOTE_NV_CUINFO"
        /*0018*/ 	.short	0x0002
        /*001a*/ 	.short	0x005a
        /*001c*/ 	.short	0x0082
	.zero		2


//--------------------- .nv.info                  --------------------------
	.section	.nv.info,"",@"SHT_CUDA_INFO"
	.align	4


	//----- nvinfo : EIATTR_REGCOUNT
	.align		4
        /*0000*/ 	.byte	0x04, 0x2f
        /*0002*/ 	.short	(.L_1 - .L_0)
	.align		4
.L_0:
        /*0004*/ 	.word	index@(gluon_wgmma)
        /*0008*/ 	.word	0x0000002a


	//----- nvinfo : EIATTR_FRAME_SIZE
	.align		4
.L_1:
        /*000c*/ 	.byte	0x04, 0x11
        /*000e*/ 	.short	(.L_3 - .L_2)
	.align		4
.L_2:
        /*0010*/ 	.word	index@(gluon_wgmma)
        /*0014*/ 	.word	0x00000000


	//----- nvinfo : EIATTR_MIN_STACK_SIZE
	.align		4
.L_3:
        /*0018*/ 	.byte	0x04, 0x12
        /*001a*/ 	.short	(.L_5 - .L_4)
	.align		4
.L_4:
        /*001c*/ 	.word	index@(gluon_wgmma)
        /*0020*/ 	.word	0x00000000
.L_5:


//--------------------- .nv.compat                --------------------------
	.section	.nv.compat,"",@"SHT_CUDA_COMPAT_INFO"
	.align	4
        /*0000*/ 	.byte	0x02, 0x09, 0x01, 0x00, 0x02, 0x02, 0x04, 0x00, 0x02, 0x05, 0x05, 0x00, 0x03, 0x07, 0x01, 0x01
        /*0010*/ 	.byte	0x02, 0x03, 0x03, 0x00, 0x02, 0x06, 0x01, 0x00, 0x04, 0x0b, 0x08, 0x00, 0x00, 0x00, 0x00, 0x00
        /*0020*/ 	.byte	0x00, 0x00, 0x00, 0x00


//--------------------- .nv.info.gluon_wgmma      --------------------------
	.section	.nv.info.gluon_wgmma,"",@"SHT_CUDA_INFO"
	.sectionflags	@""
	.align	4


	//----- nvinfo : EIATTR_CUDA_API_VERSION
	.align		4
        /*0000*/ 	.byte	0x04, 0x37
        /*0002*/ 	.short	(.L_7 - .L_6)
.L_6:
        /*0004*/ 	.word	0x00000082


	//----- nvinfo : EIATTR_KPARAM_INFO
	.align		4
.L_7:
        /*0008*/ 	.byte	0x04, 0x17
        /*000a*/ 	.short	(.L_9 - .L_8)
.L_8:
        /*000c*/ 	.word	0x00000000
        /*0010*/ 	.short	0x000a
        /*0012*/ 	.short	0x0048
        /*0014*/ 	.byte	0x00, 0xf4, 0x21, 0x00


	//----- nvinfo : EIATTR_KPARAM_INFO
	.align		4
.L_9:
        /*0018*/ 	.byte	0x04, 0x17
        /*001a*/ 	.short	(.L_11 - .L_10)
.L_10:
        /*001c*/ 	.word	0x00000000
        /*0020*/ 	.short	0x0009
        /*0022*/ 	.short	0x0040
        /*0024*/ 	.byte	0x00, 0xf4, 0x21, 0x00


	//----- nvinfo : EIATTR_KPARAM_INFO
	.align		4
.L_11:
        /*0028*/ 	.byte	0x04, 0x17
        /*002a*/ 	.short	(.L_13 - .L_12)
.L_12:
        /*002c*/ 	.word	0x00000000
        /*0030*/ 	.short	0x0008
        /*0032*/ 	.short	0x0038
        /*0034*/ 	.byte	0x00, 0xf0, 0x21, 0x00


	//----- nvinfo : EIATTR_KPARAM_INFO
	.align		4
.L_13:
        /*0038*/ 	.byte	0x04, 0x17
        /*003a*/ 	.short	(.L_15 - .L_14)
.L_14:
        /*003c*/ 	.word	0x00000000
        /*0040*/ 	.short	0x0007
        /*0042*/ 	.short	0x0030
        /*0044*/ 	.byte	0x00, 0xf0, 0x21, 0x00


	//----- nvinfo : EIATTR_KPARAM_INFO
	.align		4
.L_15:
        /*0048*/ 	.byte	0x04, 0x17
        /*004a*/ 	.short	(.L_17 - .L_16)
.L_16:
        /*004c*/ 	.word	0x00000000
        /*0050*/ 	.short	0x0006
        /*0052*/ 	.short	0x0028
        /*0054*/ 	.byte	0x00, 0xf0, 0x21, 0x00


	//----- nvinfo : EIATTR_KPARAM_INFO
	.align		4
.L_17:
        /*0058*/ 	.byte	0x04, 0x17
        /*005a*/ 	.short	(.L_19 - .L_18)
.L_18:
        /*005c*/ 	.word	0x00000000
        /*0060*/ 	.short	0x0005
        /*0062*/ 	.short	0x0020
        /*0064*/ 	.byte	0x00, 0xf0, 0x11, 0x00


	//----- nvinfo : EIATTR_KPARAM_INFO
	.align		4
.L_19:
        /*0068*/ 	.byte	0x04, 0x17
        /*006a*/ 	.short	(.L_21 - .L_20)
.L_20:
        /*006c*/ 	.word	0x00000000
        /*0070*/ 	.short	0x0004
        /*0072*/ 	.short	0x001c
        /*0074*/ 	.byte	0x00, 0xf0, 0x11, 0x00


	//----- nvinfo : EIATTR_KPARAM_INFO
	.align		4
.L_21:
        /*0078*/ 	.byte	0x04, 0x17
        /*007a*/ 	.short	(.L_23 - .L_22)
.L_22:
        /*007c*/ 	.word	0x00000000
        /*0080*/ 	.short	0x0003
        /*0082*/ 	.short	0x0018
        /*0084*/ 	.byte	0x00, 0xf0, 0x11, 0x00


	//----- nvinfo : EIATTR_KPARAM_INFO
	.align		4
.L_23:
        /*0088*/ 	.byte	0x04, 0x17
        /*008a*/ 	.short	(.L_25 - .L_24)
.L_24:
        /*008c*/ 	.word	0x00000000
        /*0090*/ 	.short	0x0002
        /*0092*/ 	.short	0x0010
        /*0094*/ 	.byte	0x00, 0xf4, 0x21, 0x00


	//----- nvinfo : EIATTR_KPARAM_INFO
	.align		4
.L_25:
        /*0098*/ 	.byte	0x04, 0x17
        /*009a*/ 	.short	(.L_27 - .L_26)
.L_26:
        /*009c*/ 	.word	0x00000000
        /*00a0*/ 	.short	0x0001
        /*00a2*/ 	.short	0x0008
        /*00a4*/ 	.byte	0x00, 0xf4, 0x21, 0x00


	//----- nvinfo : EIATTR_KPARAM_INFO
	.align		4
.L_27:
        /*00a8*/ 	.byte	0x04, 0x17
        /*00aa*/ 	.short	(.L_29 - .L_28)
.L_28:
        /*00ac*/ 	.word	0x00000000
        /*00b0*/ 	.short	0x0000
        /*00b2*/ 	.short	0x0000
        /*00b4*/ 	.byte	0x00, 0xf4, 0x21, 0x00


	//----- nvinfo : EIATTR_SPARSE_MMA_MASK
	.align		4
.L_29:
        /*00b8*/ 	.byte	0x03, 0x50
        /*00ba*/ 	.short	0x0000


	//----- nvinfo : EIATTR_MAXREG_COUNT
	.align		4
        /*00bc*/ 	.byte	0x03, 0x1b
        /*00be*/ 	.short	0x00ff


	//----- nvinfo : EIATTR_NUM_BARRIERS
	.align		4
        /*00c0*/ 	.byte	0x02, 0x4c
        /*00c2*/ 	.byte	0x01
	.zero		1


	//----- nvinfo : EIATTR_MERCURY_ISA_VERSION
	.align		4
        /*00c4*/ 	.byte	0x03, 0x5f
        /*00c6*/ 	.short	0x0101


	//----- nvinfo : EIATTR_INT_WARP_WIDE_INSTR_OFFSETS
	.align		4
        /*00c8*/ 	.byte	0x04, 0x31
        /*00ca*/ 	.short	(.L_31 - .L_30)


	//   ....[0]....
.L_30:
        /*00cc*/ 	.word	0x00001350


	//   ....[1]....
        /*00d0*/ 	.word	0x000013e0


	//   ....[2]....
        /*00d4*/ 	.word	0x000015d0


	//   ....[3]....
        /*00d8*/ 	.word	0x000015e0


	//   ....[4]....
        /*00dc*/ 	.word	0x000015f0


	//   ....[5]....
        /*00e0*/ 	.word	0x00001690


	//   ....[6]....
        /*00e4*/ 	.word	0x00001ad0


	//   ....[7]....
        /*00e8*/ 	.word	0x00001ae0


	//----- nvinfo : EIATTR_COOP_GROUP_MASK_REGIDS
	.align		4
.L_31:
        /*00ec*/ 	.byte	0x04, 0x29
        /*00ee*/ 	.short	(.L_33 - .L_32)


	//   ....[0]....
.L_32:
        /*00f0*/ 	.word	0xffffffff


	//   ....[1]....
        /*00f4*/ 	.word	0xffffffff


	//   ....[2]....
        /*00f8*/ 	.word	0xffffffff


	//----- nvinfo : EIATTR_COOP_GROUP_INSTR_OFFSETS
	.align		4
.L_33:
        /*00fc*/ 	.byte	0x04, 0x28
        /*00fe*/ 	.short	(.L_35 - .L_34)


	//   ....[0]....
.L_34:
        /*0100*/ 	.word	0x00000150


	//   ....[1]....
        /*0104*/ 	.word	0x00000720


	//   ....[2]....
        /*0108*/ 	.word	0x00000d30


	//----- nvinfo : EIATTR_MBARRIER_INSTR_OFFSETS
	.align		4
.L_35:
        /*010c*/ 	.byte	0x04, 0x39
        /*010e*/ 	.short	(.L_37 - .L_36)


	//   ....[0]....
.L_36:
        /*0110*/ 	.word	0x00001420
        /*0114*/ 	.word	0x000000ff
        /*0118*/ 	.word	0x00002000
        /*011c*/ 	.short	0x0100
        /*011e*/ 	.byte	0x08
	.zero		1


	//   ....[1]....
        /*0120*/ 	.word	0x00001730
        /*0124*/ 	.word	0x000000ff
        /*0128*/ 	.word	0x00002000
        /*012c*/ 	.short	0x010a
        /*012e*/ 	.byte	0x08
	.zero		1


	//   ....[2]....
        /*0130*/ 	.word	0x00001a50
        /*0134*/ 	.word	0x000000ff
        /*0138*/ 	.word	0x00002000
        /*013c*/ 	.short	0x0108
        /*013e*/ 	.byte	0x08
	.zero		1


	//   ....[3]....
        /*0140*/ 	.word	0x00001b70
        /*0144*/ 	.word	0x000000ff
        /*0148*/ 	.word	0x00002000
        /*014c*/ 	.short	0x010a
        /*014e*/ 	.byte	0x08
	.zero		1


	//----- nvinfo : EIATTR_NUM_MBARRIERS
	.align		4
.L_37:
        /*0150*/ 	.byte	0x03, 0x38
        /*0152*/ 	.short	0x0001


	//----- nvinfo : EIATTR_EXIT_INSTR_OFFSETS
	.align		4
        /*0154*/ 	.byte	0x04, 0x1c
        /*0156*/ 	.short	(.L_39 - .L_38)


	//   ....[0]....
.L_38:
        /*0158*/ 	.word	0x00001b60


	//----- nvinfo : EIATTR_REQNTID
	.align		4
.L_39:
        /*015c*/ 	.byte	0x04, 0x10
        /*015e*/ 	.short	(.L_41 - .L_40)
.L_40:
        /*0160*/ 	.word	0x00000100
        /*0164*/ 	.word	0x00000001
        /*0168*/ 	.word	0x00000001


	//----- nvinfo : EIATTR_CRS_STACK_SIZE
	.align		4
.L_41:
        /*016c*/ 	.byte	0x04, 0x1e
        /*016e*/ 	.short	(.L_43 - .L_42)
.L_42:
        /*0170*/ 	.word	0x00000000


	//----- nvinfo : EIATTR_CBANK_PARAM_SIZE
	.align		4
.L_43:
        /*0174*/ 	.byte	0x03, 0x19
        /*0176*/ 	.short	0x0050


	//----- nvinfo : EIATTR_PARAM_CBANK
	.align		4
        /*0178*/ 	.byte	0x04, 0x0a
        /*017a*/ 	.short	(.L_45 - .L_44)
	.align		4
.L_44:
        /*017c*/ 	.word	index@(.nv.constant0.gluon_wgmma)
        /*0180*/ 	.short	0x0210
        /*0182*/ 	.short	0x0050


	//----- nvinfo : EIATTR_SW_WAR
	.align		4
.L_45:
        /*0184*/ 	.byte	0x04, 0x36
        /*0186*/ 	.short	(.L_47 - .L_46)
.L_46:
        /*0188*/ 	.word	0x00000008
.L_47:


//--------------------- .nv.callgraph             --------------------------
	.section	.nv.callgraph,"",@"SHT_CUDA_CALLGRAPH"
	.align	4
	.sectionentsize	8
	.align		4
        /*0000*/ 	.word	0x00000000
	.align		4
        /*0004*/ 	.word	0xffffffff
	.align		4
        /*0008*/ 	.word	0x00000000
	.align		4
        /*000c*/ 	.word	0xfffffffe
	.align		4
        /*0010*/ 	.word	0x00000000
	.align		4
        /*0014*/ 	.word	0xfffffffd
	.align		4
        /*0018*/ 	.word	0x00000000
	.align		4
        /*001c*/ 	.word	0xfffffffc


//--------------------- .text.gluon_wgmma         --------------------------
	.section	.text.gluon_wgmma,"ax",@progbits
	.align	128
        .global         gluon_wgmma
        .type           gluon_wgmma,@function
        .size           gluon_wgmma,(.L_x_52 - gluon_wgmma)
        .other          gluon_wgmma,@"STO_CUDA_ENTRY STV_DEFAULT"
gluon_wgmma:
.text.gluon_wgmma:
[----:B------:R-:W-:Y:S01]  /*0000*/  LDC R1, c[0x0][0x28] ;  /* 0x00000a00ff017b82 */ /* 0x000fe20000000800 */
[----:B------:R-:W1:Y:S07]  /*0010*/  S2R R0, SR_TID.X ;  /* 0x0000000000007919 */ /* 0x000e6e0000002100 */
[----:B------:R-:W2:Y:S01]  /*0020*/  S2UR UR4, SR_CgaCtaId ;  /* 0x00000000000479c3 */ /* 0x000ea20000008800 */
[----:B------:R-:W-:Y:S01]  /*0030*/  UMOV UR8, 0x400 ;  /* 0x0000040000087882 */ /* 0x000fe20000000000 */
[----:B------:R-:W-:Y:S01]  /*0040*/  ULDC UR6, c[0x0][0xc] ;  /* 0x0000030000067ab9 */ /* 0x000fe20000000800 */
[----:B------:R-:W-:Y:S01]  /*0050*/  ULDC.64 UR16, c[0x0][0x250] ;  /* 0x0000940000107ab9 */ /* 0x000fe20000000a00 */
[----:B------:R-:W-:Y:S04]  /*0060*/  BSSY B0, `(.L_x_0) ;  /* 0x000001e000007945 */ /* 0x000fe80003800000 */
[----:B------:R-:W3:Y:S08]  /*0070*/  LDC R2, c[0x0][0x228] ;  /* 0x00008a00ff027b82 */ /* 0x000ef00000000800 */
[----:B------:R-:W4:Y:S08]  /*0080*/  LDC R8, c[0x0][0x230] ;  /* 0x00008c00ff087b82 */ /* 0x000f300000000800 */
[----:B------:R-:W-:Y:S01]  /*0090*/  S2UR UR22, SR_CTAID.Y ;  /* 0x00000000001679c3 */ /* 0x000fe20000002600 */
[----:B--2---:R-:W-:-:S03]  /*00a0*/  ULEA UR8, UR4, UR8, 0x18 ;  /* 0x0000000804087291 */ /* 0x004fc6000f8ec03f */
[----:B------:R-:W-:Y:S01]  /*00b0*/  ULDC UR4, c[0x0][0x10] ;  /* 0x0000040000047ab9 */ /* 0x000fe20000000800 */
[----:B-1----:R-:W-:-:S03]  /*00c0*/  LOP3.LUT R6, R0, 0xff, RZ, 0xc0, !PT ;  /* 0x000000ff00067812 */ /* 0x002fc600078ec0ff */
[----:B------:R-:W1:Y:S01]  /*00d0*/  S2UR UR5, SR_CTAID.Z ;  /* 0x00000000000579c3 */ /* 0x000e620000002700 */
[----:B---3--:R-:W-:Y:S01]  /*00e0*/  VIADD R2, R2, 0xffffffff ;  /* 0xffffffff02027836 */ /* 0x008fe20000000000 */
[C---:B------:R-:W-:Y:S02]  /*00f0*/  ISETP.GE.U32.AND P0, PT, R6.reuse, 0x20, PT ;  /* 0x000000200600780c */ /* 0x040fe40003f06070 */
[C---:B------:R-:W-:Y:S02]  /*0100*/  ISETP.NE.U32.AND P2, PT, R6.reuse, RZ, PT ;  /* 0x000000ff0600720c */ /* 0x040fe40003f45070 */
[----:B------:R-:W-:Y:S02]  /*0110*/  LEA R9, R6, UR8, 0x2 ;  /* 0x0000000806097c11 */ /* 0x000fe4000f8e10ff */
[----:B------:R-:W2:Y:S01]  /*0120*/  S2UR UR23, SR_CTAID.X ;  /* 0x00000000001779c3 */ /* 0x000ea20000002500 */
[----:B----4-:R-:W-:-:S06]  /*0130*/  VIADD R14, R8, 0xffffffff ;  /* 0xffffffff080e7836 */ /* 0x010fcc0000000000 */
[----:B------:R3:W-:Y:S01]  /*0140*/  @!P0 STS [R9], RZ ;  /* 0x000000ff09008388 */ /* 0x0007e20000000800 */
[----:B------:R-:W-:-:S03]  /*0150*/  NOP ;  /* 0x0000000000007918 */ /* 0x000fc60000000000 */
[----:B------:R3:W-:Y:S01]  /*0160*/  @!P2 STS [UR8+0x24], R2 ;  /* 0x00002402ff00a988 */ /* 0x0007e20008000808 */
[----:B-1----:R-:W-:-:S03]  /*0170*/  UIMAD UR4, UR5, UR4, UR22 ;  /* 0x00000004050472a4 */ /* 0x002fc6000f8e0216 */
[----:B------:R3:W-:Y:S01]  /*0180*/  @!P2 STS [UR8+0x20], R14 ;  /* 0x0000200eff00a988 */ /* 0x0007e20008000808 */
[----:B--2---:R-:W-:-:S04]  /*0190*/  UIMAD UR4, UR4, UR6, UR23 ;  /* 0x00000006040472a4 */ /* 0x004fc8000f8e0217 */
[----:B------:R-:W-:-:S04]  /*01a0*/  UIMAD UR6, UR4, 0x180, URZ ;  /* 0x00000180040678a4 */ /* 0x000fc8000f8e023f */
[----:B------:R-:W-:-:S04]  /*01b0*/  UIADD3 UR20, UP0, UR6, UR16, URZ ;  /* 0x0000001006147290 */ /* 0x000fc8000ff1e03f */
[----:B------:R-:W-:Y:S01]  /*01c0*/  ULEA.HI.X.SX32 UR21, UR6, UR17, 0x1, UP0 ;  /* 0x0000001106157291 */ /* 0x000fe200080f0e3f */
[----:B---3--:R-:W-:Y:S11]  /*01d0*/  @P2 BRA `(.L_x_1) ;  /* 0x0000000000182947 */ /* 0x008ff60003800000 */
[----:B------:R-:W1:Y:S01]  /*01e0*/  LDS R3, [UR8+0x8] ;  /* 0x00000808ff037984 */ /* 0x000e620008000800 */
[----:B------:R-:W2:Y:S01]  /*01f0*/  LDC.64 R10, c[0x0][0x210] ;  /* 0x00008400ff0a7b82 */ /* 0x000ea20000000a00 */
[----:B------:R-:W-:Y:S02]  /*0200*/  IMAD.MOV.U32 R4, RZ, RZ, 0x70 ;  /* 0x00000070ff047424 */ /* 0x000fe400078e00ff */
[----:B--2---:R2:W-:Y:S03]  /*0210*/  STS.64 [UR8], R10 ;  /* 0x0000000aff007988 */ /* 0x0045e60008000a08 */
[----:B-1----:R-:W-:-:S05]  /*0220*/  LOP3.LUT R3, R3, 0x10, R4, 0xd8, !PT ;  /* 0x0000001003037812 */ /* 0x002fca00078ed804 */
[----:B------:R2:W-:Y:S02]  /*0230*/  STS [UR8+0x8], R3 ;  /* 0x00000803ff007988 */ /* 0x0005e40008000808 */
.L_x_1:
[----:B------:R-:W-:Y:S05]  /*0240*/  BSYNC B0 ;  /* 0x0000000000007941 */ /* 0x000fea0003800000 */
.L_x_0:
[----:B------:R-:W-:Y:S04]  /*0250*/  BSSY B0, `(.L_x_2) ;  /* 0x000000a000007945 */ /* 0x000fe80003800000 */
[----:B------:R-:W-:Y:S05]  /*0260*/  @P2 BRA `(.L_x_3) ;  /* 0x0000000000202947 */ /* 0x000fea0003800000 */
[----:B--2---:R-:W1:Y:S01]  /*0270*/  LDS R3, [UR8+0x34] ;  /* 0x00003408ff037984 */ /* 0x004e620008000800 */
[----:B------:R-:W-:Y:S02]  /*0280*/  IMAD.MOV.U32 R4, RZ, RZ, 0x1f000000 ;  /* 0x1f000000ff047424 */ /* 0x000fe400078e00ff */
[----:B------:R-:W-:Y:S01]  /*0290*/  @!P2 IMAD.MOV.U32 R5, RZ, RZ, 0x3f ;  /* 0x0000003fff05a424 */ /* 0x000fe200078e00ff */
[----:B------:R-:W2:Y:S02]  /*02a0*/  @!P2 LDS R10, [UR8+0x38] ;  /* 0x00003808ff0aa984 */ /* 0x000ea40008000800 */
[----:B-1----:R-:W-:Y:S02]  /*02b0*/  LOP3.LUT R3, R3, 0xff000000, R4, 0xb8, !PT ;  /* 0xff00000003037812 */ /* 0x002fe400078eb804 */
[----:B--2---:R-:W-:-:S03]  /*02c0*/  @!P2 LOP3.LUT R4, R10, 0xff, R5, 0xb8, !PT ;  /* 0x000000ff0a04a812 */ /* 0x004fc600078eb805 */
[----:B------:R1:W-:Y:S04]  /*02d0*/  STS [UR8+0x34], R3 ;  /* 0x00003403ff007988 */ /* 0x0003e80008000808 */
[----:B------:R1:W-:Y:S02]  /*02e0*/  @!P2 STS [UR8+0x38], R4 ;  /* 0x00003804ff00a988 */ /* 0x0003e40008000808 */
.L_x_3:
[----:B------:R-:W-:Y:S05]  /*02f0*/  BSYNC B0 ;  /* 0x0000000000007941 */ /* 0x000fea0003800000 */
.L_x_2:
[----:B------:R-:W-:Y:S04]  /*0300*/  BSSY B0, `(.L_x_4) ;  /* 0x000000e000007945 */ /* 0x000fe80003800000 */
[----:B------:R-:W-:Y:S05]  /*0310*/  @P2 BRA `(.L_x_5) ;  /* 0x0000000000302947 */ /* 0x000fea0003800000 */
[----:B-1----:R-:W1:Y:S01]  /*0320*/  LDS R4, [UR8+0x34] ;  /* 0x00003408ff047984 */ /* 0x002e620008000800 */
[----:B------:R-:W3:Y:S03]  /*0330*/  LDC.64 R12, c[0x0][0x238] ;  /* 0x00008e00ff0c7b82 */ /* 0x000ee60000000a00 */
[----:B--2---:R-:W2:Y:S01]  /*0340*/  LDS R3, [UR8+0x1c] ;  /* 0x00001c08ff037984 */ /* 0x004ea20008000800 */
[C---:B---3--:R-:W-:Y:S01]  /*0350*/  SHF.L.U64.HI R10, R12.reuse, 0x1, R13 ;  /* 0x000000010c0a7819 */ /* 0x048fe2000001020d */
[----:B------:R-:W-:-:S03]  /*0360*/  IMAD.SHL.U32 R5, R12, 0x2, RZ ;  /* 0x000000020c057824 */ /* 0x000fc600078e00ff */
[--C-:B------:R-:W-:Y:S02]  /*0370*/  SHF.R.U32.HI R12, RZ, 0x4, R10.reuse ;  /* 0x00000004ff0c7819 */ /* 0x100fe4000001160a */
[----:B------:R-:W-:-:S05]  /*0380*/  SHF.R.U64 R5, R5, 0x4, R10 ;  /* 0x0000000405057819 */ /* 0x000fca000000120a */
[----:B------:R3:W-:Y:S01]  /*0390*/  STS [UR8+0xc], R5 ;  /* 0x00000c05ff007988 */ /* 0x0007e20008000808 */
[----:B-1----:R-:W-:Y:S02]  /*03a0*/  LOP3.LUT R4, R4, 0x7, RZ, 0xb8, !PT ;  /* 0x0000000704047812 */ /* 0x002fe400078eb8ff */
[----:B--2---:R-:W-:-:S03]  /*03b0*/  LOP3.LUT R3, R3, 0xf, R12, 0xb8, !PT ;  /* 0x0000000f03037812 */ /* 0x004fc600078eb80c */
[----:B------:R3:W-:Y:S04]  /*03c0*/  STS [UR8+0x34], R4 ;  /* 0x00003404ff007988 */ /* 0x0007e80008000808 */
[----:B------:R3:W-:Y:S02]  /*03d0*/  STS [UR8+0x1c], R3 ;  /* 0x00001c03ff007988 */ /* 0x0007e40008000808 */
.L_x_5:
[----:B------:R-:W-:Y:S05]  /*03e0*/  BSYNC B0 ;  /* 0x0000000000007941 */ /* 0x000fea0003800000 */
.L_x_4:
[----:B------:R-:W-:Y:S04]  /*03f0*/  BSSY B1, `(.L_x_6) ;  /* 0x000001b000017945 */ /* 0x000fe80003800000 */
[----:B------:R-:W-:Y:S01]  /*0400*/  BSSY B0, `(.L_x_7) ;  /* 0x0000016000007945 */ /* 0x000fe20003800000 */
[----:B------:R-:W-:-:S03]  /*0410*/  IMAD.MOV.U32 R7, RZ, RZ, RZ ;  /* 0x000000ffff077224 */ /* 0x000fc600078e00ff */
[----:B------:R-:W-:Y:S05]  /*0420*/  @P2 BRA `(.L_x_8) ;  /* 0x0000000000202947 */ /* 0x000fea0003800000 */
[----:B-123--:R-:W1:Y:S02]  /*0430*/  LDS R3, [UR8+0x34] ;  /* 0x00003408ff037984 */ /* 0x00ee640008000800 */
[----:B-1----:R-:W-:-:S05]  /*0440*/  LOP3.LUT R3, R3, 0x38, RZ, 0xb8, !PT ;  /* 0x0000003803037812 */ /* 0x002fca00078eb8ff */
[----:B------:R1:W-:Y:S01]  /*0450*/  STS [UR8+0x34], R3 ;  /* 0x00003403ff007988 */ /* 0x0003e20008000808 */
[----:B------:R-:W-:Y:S05]  /*0460*/  @P2 BRA `(.L_x_9) ;  /* 0x0000000000202947 */ /* 0x000fea0003800000 */
[----:B-1----:R-:W1:Y:S01]  /*0470*/  LDS R3, [UR8+0x8] ;  /* 0x00000808ff037984 */ /* 0x002e620008000800 */
[----:B------:R-:W-:-:S05]  /*0480*/  IMAD.MOV.U32 R4, RZ, RZ, 0x780 ;  /* 0x00000780ff047424 */ /* 0x000fca00078e00ff */
[----:B-1----:R-:W-:-:S05]  /*0490*/  LOP3.LUT R3, R3, 0x500, R4, 0xd8, !PT ;  /* 0x0000050003037812 */ /* 0x002fca00078ed804 */
[----:B------:R4:W-:Y:S02]  /*04a0*/  STS [UR8+0x8], R3 ;  /* 0x00000803ff007988 */ /* 0x0009e40008000808 */
.L_x_8:
[----:B------:R-:W-:Y:S05]  /*04b0*/  @P2 BRA `(.L_x_10) ;  /* 0x0000000000282947 */ /* 0x000fea0003800000 */
[----:B-1234-:R-:W1:Y:S02]  /*04c0*/  LDS R3, [UR8+0x8] ;  /* 0x00000808ff037984 */ /* 0x01ee640008000800 */
[----:B-1----:R-:W-:-:S05]  /*04d0*/  LOP3.LUT R3, R3, 0x1800, RZ, 0xb8, !PT ;  /* 0x0000180003037812 */ /* 0x002fca00078eb8ff */
[----:B------:R2:W-:Y:S02]  /*04e0*/  STS [UR8+0x8], R3 ;  /* 0x00000803ff007988 */ /* 0x0005e40008000808 */
.L_x_9:
[----:B------:R-:W-:Y:S05]  /*04f0*/  @P2 BREAK B0 ;  /* 0x0000000000002942 */ /* 0x000fea0003800000 */
[----:B------:R-:W-:Y:S05]  /*0500*/  @P2 BRA `(.L_x_11) ;  /* 0x0000000000242947 */ /* 0x000fea0003800000 */
[----:B------:R-:W3:Y:S01]  /*0510*/  LDS R4, [UR8+0x8] ;  /* 0x00000808ff047984 */ /* 0x000ee20008000800 */
[----:B-12---:R-:W-:-:S05]  /*0520*/  IMAD.MOV.U32 R3, RZ, RZ, 0x6000 ;  /* 0x00006000ff037424 */ /* 0x006fca00078e00ff */
[----:B---3--:R-:W-:-:S04]  /*0530*/  LOP3.LUT R3, R4, 0x4000, R3, 0xd8, !PT ;  /* 0x0000400004037812 */ /* 0x008fc800078ed803 */
[----:B------:R-:W-:-:S05]  /*0540*/  LOP3.LUT R3, R3, 0x400000, RZ, 0xb8, !PT ;  /* 0x0040000003037812 */ /* 0x000fca00078eb8ff */
[----:B------:R5:W-:Y:S02]  /*0550*/  STS [UR8+0x8], R3 ;  /* 0x00000803ff007988 */ /* 0x000be40008000808 */
.L_x_10:
[----:B------:R-:W-:Y:S05]  /*0560*/  BSYNC B0 ;  /* 0x0000000000007941 */ /* 0x000fea0003800000 */
.L_x_7:
[----:B-12345:R-:W1:Y:S02]  /*0570*/  @!P2 LDS R3, [UR8+0x8] ;  /* 0x00000808ff03a984 */ /* 0x03ee640008000800 */
[----:B-1----:R-:W-:-:S05]  /*0580*/  @!P2 LOP3.LUT R3, R3, 0x8000, RZ, 0xb8, !PT ;  /* 0x000080000303a812 */ /* 0x002fca00078eb8ff */
[----:B------:R3:W-:Y:S02]  /*0590*/  @!P2 STS [UR8+0x8], R3 ;  /* 0x00000803ff00a988 */ /* 0x0007e40008000808 */
.L_x_11:
[----:B------:R-:W-:Y:S05]  /*05a0*/  BSYNC B1 ;  /* 0x0000000000017941 */ /* 0x000fea0003800000 */
.L_x_6:
[----:B------:R-:W-:Y:S05]  /*05b0*/  WARPSYNC.ALL ;  /* 0x0000000000007948 */ /* 0x000fea0003800000 */
[----:B------:R-:W-:Y:S05]  /*05c0*/  @P0 BRA `(.L_x_12) ;  /* 0x0000000000300947 */ /* 0x000fea0003800000 */
[----:B-123--:R-:W1:Y:S01]  /*05d0*/  S2R R3, SR_LANEID ;  /* 0x0000000000037919 */ /* 0x00ee620000000000 */
[----:B------:R-:W-:Y:S05]  /*05e0*/  WARPSYNC.ALL ;  /* 0x0000000000007948 */ /* 0x000fea0003800000 */
[----:B-1----:R-:W-:-:S05]  /*05f0*/  IMAD.SHL.U32 R3, R3, 0x4, RZ ;  /* 0x0000000403037824 */ /* 0x002fca00078e00ff */
[----:B------:R-:W1:Y:S01]  /*0600*/  LDS R11, [R3+UR8] ;  /* 0x00000008030b7984 */ /* 0x000e620008000800 */
[----:B------:R-:W-:Y:S01]  /*0610*/  IADD3 R4, P1, R3, UR20, RZ ;  /* 0x0000001403047c10 */ /* 0x000fe2000ff3e0ff */
[----:B------:R-:W-:-:S04]  /*0620*/  UMOV UR4, UR20 ;  /* 0x0000001400047c82 */ /* 0x000fc80008000000 */
[----:B------:R-:W-:Y:S01]  /*0630*/  IMAD.X R5, RZ, RZ, UR21, P1 ;  /* 0x00000015ff057e24 */ /* 0x000fe200088e06ff */
[----:B------:R-:W-:-:S04]  /*0640*/  UMOV UR5, UR21 ;  /* 0x0000001500057c82 */ /* 0x000fc80008000000 */
[----:B-1----:R4:W5:Y:S01]  /*0650*/  ATOMG.E.EXCH.STRONG.GPU PT, RZ, [R4], R11 ;  /* 0x0000000b04ff73a8 */ /* 0x00296200041ee100 */
[----:B------:R-:W-:-:S04]  /*0660*/  DEPBAR {5,4,3,2,1,0} ;  /* 0x0000003f0000791a */ /* 0x000fc80000000000 */
[----:B------:R4:W-:Y:S01]  /*0670*/  UTMACCTL.IV [UR4] ;  /* 0x00000000040079b9 */ /* 0x0009e20008000000 */
[----:B------:R-:W-:Y:S01]  /*0680*/  NOP ;  /* 0x0000000000007918 */ /* 0x000fe20000000000 */
.L_x_12:
[----:B------:R-:W-:Y:S05]  /*0690*/  @P0 BRA `(.L_x_13) ;  /* 0x00000000000c0947 */ /* 0x000fea0003800000 */
[----:B------:R0:W-:Y:S01]  /*06a0*/  UTMACMDFLUSH ;  /* 0x00000000000079b7 */ /* 0x0001e20000000000 */
[----:B------:R-:W-:Y:S05]  /*06b0*/  @P0 BRA `(.L_x_13) ;  /* 0x0000000000040947 */ /* 0x000fea0003800000 */
[----:B------:R-:W-:-:S04]  /*06c0*/  DEPBAR.LE SB0, 0x0 ;  /* 0x000080000000791a */ /* 0x000fc80000000000 */
.L_x_13:
[----:B------:R-:W-:Y:S05]  /*06d0*/  WARPSYNC.ALL ;  /* 0x0000000000007948 */ /* 0x000fea0003800000 */
[----:B-----5:R-:W-:Y:S06]  /*06e0*/  BAR.SYNC.DEFER_BLOCKING 0x0 ;  /* 0x0000000000007b1d */ /* 0x020fec0000010000 */
[----:B------:R-:W-:Y:S02]  /*06f0*/  BSSY B1, `(.L_x_14) ;  /* 0x000000b000017945 */ /* 0x000fe40003800000 */
[----:B------:R-:W-:Y:S06]  /*0700*/  BAR.SYNC.DEFER_BLOCKING 0x0 ;  /* 0x0000000000007b1d */ /* 0x000fec0000010000 */
[----:B------:R5:W-:Y:S01]  /*0710*/  @!P0 STS [R9], RZ ;  /* 0x000000ff09008388 */ /* 0x000be20000000800 */
[----:B------:R-:W-:Y:S01]  /*0720*/  NOP ;  /* 0x0000000000007918 */ /* 0x000fe20000000000 */
[----:B------:R-:W-:Y:S05]  /*0730*/  @P2 BRA `(.L_x_15) ;  /* 0x0000000000182947 */ /* 0x000fea0003800000 */
[----:B-123--:R-:W1:Y:S01]  /*0740*/  LDS R3, [UR8+0x8] ;  /* 0x00000808ff037984 */ /* 0x00ee620008000800 */
[----:B----4-:R-:W2:Y:S01]  /*0750*/  LDC.64 R10, c[0x0][0x218] ;  /* 0x00008600ff0a7b82 */ /* 0x010ea20000000a00 */
[----:B------:R-:W-:Y:S02]  /*0760*/  IMAD.MOV.U32 R4, RZ, RZ, 0x70 ;  /* 0x00000070ff047424 */ /* 0x000fe400078e00ff */
[----:B--2---:R2:W-:Y:S03]  /*0770*/  STS.64 [UR8], R10 ;  /* 0x0000000aff007988 */ /* 0x0045e60008000a08 */
[----:B-1----:R-:W-:-:S05]  /*0780*/  LOP3.LUT R3, R3, 0x10, R4, 0xd8, !PT ;  /* 0x0000001003037812 */ /* 0x002fca00078ed804 */
[----:B------:R2:W-:Y:S02]  /*0790*/  STS [UR8+0x8], R3 ;  /* 0x00000803ff007988 */ /* 0x0005e40008000808 */
.L_x_15:
[----:B----4-:R-:W-:Y:S05]  /*07a0*/  BSYNC B1 ;  /* 0x0000000000017941 */ /* 0x010fea0003800000 */
.L_x_14:
[----:B------:R-:W-:Y:S04]  /*07b0*/  BSSY B2, `(.L_x_16) ;  /* 0x000000f000027945 */ /* 0x000fe80003800000 */
[----:B------:R-:W-:Y:S04]  /*07c0*/  BSSY B1, `(.L_x_17) ;  /* 0x000000c000017945 */ /* 0x000fe80003800000 */
[----:B------:R-:W-:Y:S05]  /*07d0*/  @P2 BRA `(.L_x_18) ;  /* 0x0000000000282947 */ /* 0x000fea0003800000 */
[----:B-123--:R-:W1:Y:S01]  /*07e0*/  LDS R3, [UR8+0x34] ;  /* 0x00003408ff037984 */ /* 0x00ee620008000800 */
[----:B------:R-:W-:Y:S01]  /*07f0*/  IMAD.MOV.U32 R4, RZ, RZ, 0x1f000000 ;  /* 0x1f000000ff047424 */ /* 0x000fe200078e00ff */
[----:B------:R-:W-:Y:S05]  /*0800*/  @P2 BREAK B1 ;  /* 0x0000000000012942 */ /* 0x000fea0003800000 */
[----:B-1----:R-:W-:-:S05]  /*0810*/  LOP3.LUT R3, R3, 0xff000000, R4, 0xb8, !PT ;  /* 0xff00000003037812 */ /* 0x002fca00078eb804 */
[----:B------:R1:W-:Y:S01]  /*0820*/  STS [UR8+0x34], R3 ;  /* 0x00003403ff007988 */ /* 0x0003e20008000808 */
[----:B------:R-:W-:Y:S05]  /*0830*/  @P2 BRA `(.L_x_19) ;  /* 0x0000000000182947 */ /* 0x000fea0003800000 */
[----:B-1----:R-:W1:Y:S01]  /*0840*/  LDS R3, [UR8+0x38] ;  /* 0x00003808ff037984 */ /* 0x002e620008000800 */
[----:B------:R-:W-:-:S05]  /*0850*/  IMAD.MOV.U32 R4, RZ, RZ, 0x3f ;  /* 0x0000003fff047424 */ /* 0x000fca00078e00ff */
[----:B-1----:R-:W-:-:S05]  /*0860*/  LOP3.LUT R3, R3, 0xff, R4, 0xb8, !PT ;  /* 0x000000ff03037812 */ /* 0x002fca00078eb804 */
[----:B------:R4:W-:Y:S02]  /*0870*/  STS [UR8+0x38], R3 ;  /* 0x00003803ff007988 */ /* 0x0009e40008000808 */
.L_x_18:
[----:B------:R-:W-:Y:S05]  /*0880*/  BSYNC B1 ;  /* 0x0000000000017941 */ /* 0x000fea0003800000 */
.L_x_17:
[----:B------:R1:W-:Y:S02]  /*0890*/  @!P2 STS [UR8+0x20], R14 ;  /* 0x0000200eff00a988 */ /* 0x0003e40008000808 */
.L_x_19:
[----:B------:R-:W-:Y:S05]  /*08a0*/  BSYNC B2 ;  /* 0x0000000000027941 */ /* 0x000fea0003800000 */
.L_x_16:
[----:B------:R-:W-:Y:S05]  /*08b0*/  WARPSYNC.ALL ;  /* 0x0000000000007948 */ /* 0x000fea0003800000 */
[----:B-1234-:R-:W1:Y:S01]  /*08c0*/  LDC R3, c[0x0][0x22c] ;  /* 0x00008b00ff037b82 */ /* 0x01ee620000000800 */
[----:B------:R-:W-:Y:S01]  /*08d0*/  BSSY B2, `(.L_x_20) ;  /* 0x0000010000027945 */ /* 0x000fe20003800000 */
[----:B-1----:R-:W-:-:S05]  /*08e0*/  VIADD R3, R3, 0xffffffff ;  /* 0xffffffff03037836 */ /* 0x002fca0000000000 */
[----:B------:R1:W-:Y:S01]  /*08f0*/  @!P2 STS [UR8+0x24], R3 ;  /* 0x00002403ff00a988 */ /* 0x0003e20008000808 */
[----:B------:R-:W-:Y:S05]  /*0900*/  @P2 BRA `(.L_x_21) ;  /* 0x0000000000302947 */ /* 0x000fea0003800000 */
[----:B------:R-:W2:Y:S01]  /*0910*/  LDS R5, [UR8+0x34] ;  /* 0x00003408ff057984 */ /* 0x000ea20008000800 */
[----:B------:R-:W3:Y:S03]  /*0920*/  LDC.64 R10, c[0x0][0x240] ;  /* 0x00009000ff0a7b82 */ /* 0x000ee60000000a00 */
[----:B------:R-:W4:Y:S01]  /*0930*/  LDS R4, [UR8+0x1c] ;  /* 0x00001c08ff047984 */ /* 0x000f220008000800 */
[C---:B---3--:R-:W-:Y:S01]  /*0940*/  SHF.L.U64.HI R11, R10.reuse, 0x1, R11 ;  /* 0x000000010a0b7819 */ /* 0x048fe2000001020b */
[----:B------:R-:W-:-:S03]  /*0950*/  IMAD.SHL.U32 R10, R10, 0x2, RZ ;  /* 0x000000020a0a7824 */ /* 0x000fc600078e00ff */
[--C-:B------:R-:W-:Y:S02]  /*0960*/  SHF.R.U32.HI R13, RZ, 0x4, R11.reuse ;  /* 0x00000004ff0d7819 */ /* 0x100fe4000001160b */
[----:B------:R-:W-:-:S05]  /*0970*/  SHF.R.U64 R10, R10, 0x4, R11 ;  /* 0x000000040a0a7819 */ /* 0x000fca000000120b */
[----:B------:R3:W-:Y:S01]  /*0980*/  STS [UR8+0xc], R10 ;  /* 0x00000c0aff007988 */ /* 0x0007e20008000808 */
[----:B--2---:R-:W-:Y:S02]  /*0990*/  LOP3.LUT R5, R5, 0x7, RZ, 0xb8, !PT ;  /* 0x0000000705057812 */ /* 0x004fe400078eb8ff */
[----:B----4-:R-:W-:-:S03]  /*09a0*/  LOP3.LUT R4, R4, 0xf, R13, 0xb8, !PT ;  /* 0x0000000f04047812 */ /* 0x010fc600078eb80d */
[----:B------:R3:W-:Y:S04]  /*09b0*/  STS [UR8+0x34], R5 ;  /* 0x00003405ff007988 */ /* 0x0007e80008000808 */
[----:B------:R3:W-:Y:S02]  /*09c0*/  STS [UR8+0x1c], R4 ;  /* 0x00001c04ff007988 */ /* 0x0007e40008000808 */
.L_x_21:
[----:B------:R-:W-:Y:S05]  /*09d0*/  BSYNC B2 ;  /* 0x0000000000027941 */ /* 0x000fea0003800000 */
.L_x_20:
[----:B------:R-:W-:Y:S04]  /*09e0*/  BSSY B3, `(.L_x_22) ;  /* 0x000001a000037945 */ /* 0x000fe80003800000 */
[----:B------:R-:W-:Y:S04]  /*09f0*/  BSSY B2, `(.L_x_23) ;  /* 0x0000015000027945 */ /* 0x000fe80003800000 */
[----:B------:R-:W-:Y:S05]  /*0a00*/  @P2 BRA `(.L_x_24) ;  /* 0x0000000000202947 */ /* 0x000fea0003800000 */
[----:B---3--:R-:W2:Y:S02]  /*0a10*/  LDS R4, [UR8+0x34] ;  /* 0x00003408ff047984 */ /* 0x008ea40008000800 */
[----:B--2---:R-:W-:-:S05]  /*0a20*/  LOP3.LUT R4, R4, 0x38, RZ, 0xb8, !PT ;  /* 0x0000003804047812 */ /* 0x004fca00078eb8ff */
[----:B------:R2:W-:Y:S01]  /*0a30*/  STS [UR8+0x34], R4 ;  /* 0x00003404ff007988 */ /* 0x0005e20008000808 */
[----:B------:R-:W-:Y:S05]  /*0a40*/  @P2 BRA `(.L_x_25) ;  /* 0x0000000000202947 */ /* 0x000fea0003800000 */
[----:B--2---:R-:W2:Y:S01]  /*0a50*/  LDS R4, [UR8+0x8] ;  /* 0x00000808ff047984 */ /* 0x004ea20008000800 */
[----:B------:R-:W-:-:S05]  /*0a60*/  IMAD.MOV.U32 R5, RZ, RZ, 0x780 ;  /* 0x00000780ff057424 */ /* 0x000fca00078e00ff */
[----:B--2---:R-:W-:-:S05]  /*0a70*/  LOP3.LUT R4, R4, 0x500, R5, 0xd8, !PT ;  /* 0x0000050004047812 */ /* 0x004fca00078ed805 */
[----:B------:R2:W-:Y:S02]  /*0a80*/  STS [UR8+0x8], R4 ;  /* 0x00000804ff007988 */ /* 0x0005e40008000808 */
.L_x_24:
[----:B------:R-:W-:Y:S05]  /*0a90*/  @P2 BRA `(.L_x_26) ;  /* 0x0000000000282947 */ /* 0x000fea0003800000 */
[----:B--23--:R-:W2:Y:S02]  /*0aa0*/  LDS R4, [UR8+0x8] ;  /* 0x00000808ff047984 */ /* 0x00cea40008000800 */
[----:B--2---:R-:W-:-:S05]  /*0ab0*/  LOP3.LUT R4, R4, 0x1800, RZ, 0xb8, !PT ;  /* 0x0000180004047812 */ /* 0x004fca00078eb8ff */
[----:B------:R3:W-:Y:S02]  /*0ac0*/  STS [UR8+0x8], R4 ;  /* 0x00000804ff007988 */ /* 0x0007e40008000808 */
.L_x_25:
[----:B------:R-:W-:Y:S05]  /*0ad0*/  @P2 BREAK B2 ;  /* 0x0000000000022942 */ /* 0x000fea0003800000 */
[----:B------:R-:W-:Y:S05]  /*0ae0*/  @P2 BRA `(.L_x_27) ;  /* 0x0000000000242947 */ /* 0x000fea0003800000 */
[----:B--23--:R-:W2:Y:S01]  /*0af0*/  LDS R4, [UR8+0x8] ;  /* 0x00000808ff047984 */ /* 0x00cea20008000800 */
[----:B------:R-:W-:-:S05]  /*0b00*/  IMAD.MOV.U32 R5, RZ, RZ, 0x6000 ;  /* 0x00006000ff057424 */ /* 0x000fca00078e00ff */
[----:B--2---:R-:W-:-:S04]  /*0b10*/  LOP3.LUT R4, R4, 0x4000, R5, 0xd8, !PT ;  /* 0x0000400004047812 */ /* 0x004fc800078ed805 */
[----:B------:R-:W-:-:S05]  /*0b20*/  LOP3.LUT R4, R4, 0x400000, RZ, 0xb8, !PT ;  /* 0x0040000004047812 */ /* 0x000fca00078eb8ff */
[----:B------:R4:W-:Y:S02]  /*0b30*/  STS [UR8+0x8], R4 ;  /* 0x00000804ff007988 */ /* 0x0009e40008000808 */
.L_x_26:
[----:B------:R-:W-:Y:S05]  /*0b40*/  BSYNC B2 ;  /* 0x0000000000027941 */ /* 0x000fea0003800000 */
.L_x_23:
[----:B--234-:R-:W2:Y:S02]  /*0b50*/  @!P2 LDS R4, [UR8+0x8] ;  /* 0x00000808ff04a984 */ /* 0x01cea40008000800 */
[----:B--2---:R-:W-:-:S05]  /*0b60*/  @!P2 LOP3.LUT R4, R4, 0x8000, RZ, 0xb8, !PT ;  /* 0x000080000404a812 */ /* 0x004fca00078eb8ff */
[----:B------:R4:W-:Y:S02]  /*0b70*/  @!P2 STS [UR8+0x8], R4 ;  /* 0x00000804ff00a988 */ /* 0x0009e40008000808 */
.L_x_27:
[----:B------:R-:W-:Y:S05]  /*0b80*/  BSYNC B3 ;  /* 0x0000000000037941 */ /* 0x000fea0003800000 */
.L_x_22:
[----:B------:R-:W-:Y:S05]  /*0b90*/  WARPSYNC.ALL ;  /* 0x0000000000007948 */ /* 0x000fea0003800000 */
[----:B------:R-:W-:-:S04]  /*0ba0*/  UIADD3 UR4, UR6, 0x80, URZ ;  /* 0x0000008006047890 */ /* 0x000fc8000fffe03f */
[----:B------:R-:W-:-:S04]  /*0bb0*/  UIADD3 UR18, UP0, UR4, UR16, URZ ;  /* 0x0000001004127290 */ /* 0x000fc8000ff1e03f */
[----:B------:R-:W-:Y:S01]  /*0bc0*/  ULEA.HI.X.SX32 UR19, UR4, UR17, 0x1, UP0 ;  /* 0x0000001104137291 */ /* 0x000fe200080f0e3f */
[----:B------:R-:W-:Y:S11]  /*0bd0*/  @P0 BRA `(.L_x_28) ;  /* 0x0000000000300947 */ /* 0x000ff60003800000 */
[----:B--234-:R-:W2:Y:S01]  /*0be0*/  S2R R4, SR_LANEID ;  /* 0x0000000000047919 */ /* 0x01cea20000000000 */
[----:B------:R-:W-:Y:S05]  /*0bf0*/  WARPSYNC.ALL ;  /* 0x0000000000007948 */ /* 0x000fea0003800000 */
[----:B--2---:R-:W-:-:S05]  /*0c00*/  IMAD.SHL.U32 R10, R4, 0x4, RZ ;  /* 0x00000004040a7824 */ /* 0x004fca00078e00ff */
[----:B------:R-:W2:Y:S01]  /*0c10*/  LDS R11, [R10+UR8] ;  /* 0x000000080a0b7984 */ /* 0x000ea20008000800 */
[----:B------:R-:W-:Y:S01]  /*0c20*/  IADD3 R4, P1, R10, UR18, RZ ;  /* 0x000000120a047c10 */ /* 0x000fe2000ff3e0ff */
[----:B------:R-:W-:-:S04]  /*0c30*/  UMOV UR4, UR18 ;  /* 0x0000001200047c82 */ /* 0x000fc80008000000 */
[----:B------:R-:W-:Y:S01]  /*0c40*/  IMAD.X R5, RZ, RZ, UR19, P1 ;  /* 0x00000013ff057e24 */ /* 0x000fe200088e06ff */
[----:B------:R-:W-:-:S04]  /*0c50*/  UMOV UR5, UR19 ;  /* 0x0000001300057c82 */ /* 0x000fc80008000000 */
[----:B--2---:R2:W3:Y:S01]  /*0c60*/  ATOMG.E.EXCH.STRONG.GPU PT, RZ, [R4], R11 ;  /* 0x0000000b04ff73a8 */ /* 0x0044e200041ee100 */
[----:B------:R-:W-:-:S04]  /*0c70*/  DEPBAR {5,4,3,2,1,0} ;  /* 0x0000003f0000791a */ /* 0x000fc80000000000 */
[----:B------:R2:W-:Y:S01]  /*0c80*/  UTMACCTL.IV [UR4] ;  /* 0x00000000040079b9 */ /* 0x0005e20008000000 */
[----:B------:R-:W-:Y:S01]  /*0c90*/  NOP ;  /* 0x0000000000007918 */ /* 0x000fe20000000000 */
.L_x_28:
[----:B------:R-:W-:Y:S05]  /*0ca0*/  @P0 BRA `(.L_x_29) ;  /* 0x00000000000c0947 */ /* 0x000fea0003800000 */
[----:B------:R0:W-:Y:S01]  /*0cb0*/  UTMACMDFLUSH ;  /* 0x00000000000079b7 */ /* 0x0001e20000000000 */
[----:B------:R-:W-:Y:S05]  /*0cc0*/  @P0 BRA `(.L_x_29) ;  /* 0x0000000000040947 */ /* 0x000fea0003800000 */
[----:B------:R-:W-:-:S04]  /*0cd0*/  DEPBAR.LE SB0, 0x0 ;  /* 0x000080000000791a */ /* 0x000fc80000000000 */
.L_x_29:
[----:B------:R-:W-:Y:S05]  /*0ce0*/  WARPSYNC.ALL ;  /* 0x0000000000007948 */ /* 0x000fea0003800000 */
[----:B---3--:R-:W-:Y:S06]  /*0cf0*/  BAR.SYNC.DEFER_BLOCKING 0x0 ;  /* 0x0000000000007b1d */ /* 0x008fec0000010000 */
[----:B------:R-:W-:Y:S02]  /*0d00*/  BSSY B3, `(.L_x_30) ;  /* 0x000000b000037945 */ /* 0x000fe40003800000 */
[----:B------:R-:W-:Y:S06]  /*0d10*/  BAR.SYNC.DEFER_BLOCKING 0x0 ;  /* 0x0000000000007b1d */ /* 0x000fec0000010000 */
[----:B------:R3:W-:Y:S01]  /*0d20*/  @!P0 STS [R9], RZ ;  /* 0x000000ff09008388 */ /* 0x0007e20000000800 */
[----:B------:R-:W-:Y:S01]  /*0d30*/  NOP ;  /* 0x0000000000007918 */ /* 0x000fe20000000000 */
[----:B------:R-:W-:Y:S05]  /*0d40*/  @P2 BRA `(.L_x_31) ;  /* 0x0000000000182947 */ /* 0x000fea0003800000 */
[----:B--2-4-:R-:W2:Y:S01]  /*0d50*/  LDS R4, [UR8+0x8] ;  /* 0x00000808ff047984 */ /* 0x014ea20008000800 */
[----:B------:R-:W4:Y:S01]  /*0d60*/  LDC.64 R10, c[0x0][0x220] ;  /* 0x00008800ff0a7b82 */ /* 0x000f220000000a00 */
[----:B------:R-:W-:Y:S02]  /*0d70*/  IMAD.MOV.U32 R5, RZ, RZ, 0x70 ;  /* 0x00000070ff057424 */ /* 0x000fe400078e00ff */
[----:B----4-:R4:W-:Y:S03]  /*0d80*/  STS.64 [UR8], R10 ;  /* 0x0000000aff007988 */ /* 0x0109e60008000a08 */
[----:B--2---:R-:W-:-:S05]  /*0d90*/  LOP3.LUT R4, R4, 0x10, R5, 0xd8, !PT ;  /* 0x0000001004047812 */ /* 0x004fca00078ed805 */
[----:B------:R4:W-:Y:S02]  /*0da0*/  STS [UR8+0x8], R4 ;  /* 0x00000804ff007988 */ /* 0x0009e40008000808 */
.L_x_31:
[----:B--2---:R-:W-:Y:S05]  /*0db0*/  BSYNC B3 ;  /* 0x0000000000037941 */ /* 0x004fea0003800000 */
.L_x_30:
[----:B------:R-:W-:Y:S04]  /*0dc0*/  BSSY B4, `(.L_x_32) ;  /* 0x0000011000047945 */ /* 0x000fe80003800000 */
[----:B------:R-:W-:Y:S04]  /*0dd0*/  BSSY B3, `(.L_x_33) ;  /* 0x000000e000037945 */ /* 0x000fe80003800000 */
[----:B------:R-:W-:Y:S05]  /*0de0*/  @P2 BRA `(.L_x_34) ;  /* 0x0000000000242947 */ /* 0x000fea0003800000 */
[----:B----4-:R-:W2:Y:S01]  /*0df0*/  LDS R4, [UR8+0x34] ;  /* 0x00003408ff047984 */ /* 0x010ea20008000800 */
[----:B------:R-:W-:-:S05]  /*0e00*/  IMAD.MOV.U32 R5, RZ, RZ, 0x3f000000 ;  /* 0x3f000000ff057424 */ /* 0x000fca00078e00ff */
[----:B--2---:R-:W-:-:S05]  /*0e10*/  LOP3.LUT R4, R4, 0xff000000, R5, 0xb8, !PT ;  /* 0xff00000004047812 */ /* 0x004fca00078eb805 */
[----:B------:R2:W-:Y:S01]  /*0e20*/  STS [UR8+0x34], R4 ;  /* 0x00003404ff007988 */ /* 0x0005e20008000808 */
[----:B------:R-:W-:Y:S05]  /*0e30*/  @P2 BRA `(.L_x_35) ;  /* 0x00000000001c2947 */ /* 0x000fea0003800000 */
[----:B--2---:R-:W2:Y:S01]  /*0e40*/  LDS R4, [UR8+0x38] ;  /* 0x00003808ff047984 */ /* 0x004ea20008000800 */
[----:B------:R-:W-:-:S05]  /*0e50*/  IMAD.MOV.U32 R5, RZ, RZ, 0x3f ;  /* 0x0000003fff057424 */ /* 0x000fca00078e00ff */
[----:B--2---:R-:W-:-:S05]  /*0e60*/  LOP3.LUT R4, R4, 0xff, R5, 0xb8, !PT ;  /* 0x000000ff04047812 */ /* 0x004fca00078eb805 */
[----:B------:R2:W-:Y:S02]  /*0e70*/  STS [UR8+0x38], R4 ;  /* 0x00003804ff007988 */ /* 0x0005e40008000808 */
.L_x_34:
[----:B------:R-:W-:Y:S05]  /*0e80*/  @P2 BREAK B3 ;  /* 0x0000000000032942 */ /* 0x000fea0003800000 */
[----:B------:R-:W-:Y:S05]  /*0e90*/  @P2 BRA `(.L_x_36) ;  /* 0x00000000000c2947 */ /* 0x000fea0003800000 */
[----:B------:R1:W-:Y:S02]  /*0ea0*/  STS [UR8+0x20], R3 ;  /* 0x00002003ff007988 */ /* 0x0003e40008000808 */
.L_x_35:
[----:B------:R-:W-:Y:S05]  /*0eb0*/  BSYNC B3 ;  /* 0x0000000000037941 */ /* 0x000fea0003800000 */
.L_x_33:
[----:B------:R1:W-:Y:S02]  /*0ec0*/  @!P2 STS [UR8+0x24], R2 ;  /* 0x00002402ff00a988 */ /* 0x0003e40008000808 */
.L_x_36:
[----:B------:R-:W-:Y:S05]  /*0ed0*/  BSYNC B4 ;  /* 0x0000000000047941 */ /* 0x000fea0003800000 */
.L_x_32:
[----:B------:R-:W-:Y:S05]  /*0ee0*/  WARPSYNC.ALL ;  /* 0x0000000000007948 */ /* 0x000fea0003800000 */
[----:B------:R-:W-:Y:S04]  /*0ef0*/  BSSY B4, `(.L_x_37) ;  /* 0x000000e000047945 */ /* 0x000fe80003800000 */
[----:B------:R-:W-:Y:S05]  /*0f00*/  @P2 BRA `(.L_x_38) ;  /* 0x0000000000302947 */ /* 0x000fea0003800000 */
[----:B-1----:R-:W1:Y:S01]  /*0f10*/  LDS R3, [UR8+0x34] ;  /* 0x00003408ff037984 */ /* 0x002e620008000800 */
[----:B--2-4-:R-:W2:Y:S03]  /*0f20*/  LDC.64 R4, c[0x0][0x248] ;  /* 0x00009200ff047b82 */ /* 0x014ea60000000a00 */
[----:B------:R-:W4:Y:S01]  /*0f30*/  LDS R2, [UR8+0x1c] ;  /* 0x00001c08ff027984 */ /* 0x000f220008000800 */
[C---:B--2---:R-:W-:Y:S01]  /*0f40*/  SHF.L.U64.HI R5, R4.reuse, 0x1, R5 ;  /* 0x0000000104057819 */ /* 0x044fe20000010205 */
[----:B------:R-:W-:-:S03]  /*0f50*/  IMAD.SHL.U32 R4, R4, 0x2, RZ ;  /* 0x0000000204047824 */ /* 0x000fc600078e00ff */
[--C-:B---3-5:R-:W-:Y:S02]  /*0f60*/  SHF.R.U32.HI R9, RZ, 0x4, R5.reuse ;  /* 0x00000004ff097819 */ /* 0x128fe40000011605 */
[----:B------:R-:W-:-:S05]  /*0f70*/  SHF.R.U64 R4, R4, 0x4, R5 ;  /* 0x0000000404047819 */ /* 0x000fca0000001205 */
[----:B------:R2:W-:Y:S01]  /*0f80*/  STS [UR8+0xc], R4 ;  /* 0x00000c04ff007988 */ /* 0x0005e20008000808 */
[----:B-1----:R-:W-:Y:S02]  /*0f90*/  LOP3.LUT R3, R3, 0x7, RZ, 0xb8, !PT ;  /* 0x0000000703037812 */ /* 0x002fe400078eb8ff */
[----:B----4-:R-:W-:-:S03]  /*0fa0*/  LOP3.LUT R2, R2, 0xf, R9, 0xb8, !PT ;  /* 0x0000000f02027812 */ /* 0x010fc600078eb809 */
[----:B------:R2:W-:Y:S04]  /*0fb0*/  STS [UR8+0x34], R3 ;  /* 0x00003403ff007988 */ /* 0x0005e80008000808 */
[----:B------:R2:W-:Y:S02]  /*0fc0*/  STS [UR8+0x1c], R2 ;  /* 0x00001c02ff007988 */ /* 0x0005e40008000808 */
.L_x_38:
[----:B------:R-:W-:Y:S05]  /*0fd0*/  BSYNC B4 ;  /* 0x0000000000047941 */ /* 0x000fea0003800000 */
.L_x_37:
[----:B------:R-:W-:Y:S04]  /*0fe0*/  BSSY B4, `(.L_x_39) ;  /* 0x000001a000047945 */ /* 0x000fe80003800000 */
[----:B------:R-:W-:Y:S04]  /*0ff0*/  BSSY B5, `(.L_x_40) ;  /* 0x0000015000057945 */ /* 0x000fe80003800000 */
[----:B------:R-:W-:Y:S05]  /*1000*/  @P2 BRA `(.L_x_41) ;  /* 0x0000000000202947 */ /* 0x000fea0003800000 */
[----:B-12---:R-:W1:Y:S02]  /*1010*/  LDS R2, [UR8+0x34] ;  /* 0x00003408ff027984 */ /* 0x006e640008000800 */
[----:B-1----:R-:W-:-:S05]  /*1020*/  LOP3.LUT R2, R2, 0x38, RZ, 0xb8, !PT ;  /* 0x0000003802027812 */ /* 0x002fca00078eb8ff */
[----:B------:R1:W-:Y:S01]  /*1030*/  STS [UR8+0x34], R2 ;  /* 0x00003402ff007988 */ /* 0x0003e20008000808 */
[----:B------:R-:W-:Y:S05]  /*1040*/  @P2 BRA `(.L_x_42) ;  /* 0x0000000000202947 */ /* 0x000fea0003800000 */
[----:B-1----:R-:W1:Y:S01]  /*1050*/  LDS R2, [UR8+0x8] ;  /* 0x00000808ff027984 */ /* 0x002e620008000800 */
[----:B------:R-:W-:-:S05]  /*1060*/  IMAD.MOV.U32 R3, RZ, RZ, 0x780 ;  /* 0x00000780ff037424 */ /* 0x000fca00078e00ff */
[----:B-1----:R-:W-:-:S05]  /*1070*/  LOP3.LUT R2, R2, 0x500, R3, 0xd8, !PT ;  /* 0x0000050002027812 */ /* 0x002fca00078ed803 */
[----:B------:R1:W-:Y:S02]  /*1080*/  STS [UR8+0x8], R2 ;  /* 0x00000802ff007988 */ /* 0x0003e40008000808 */
.L_x_41:
[----:B------:R-:W-:Y:S05]  /*1090*/  @P2 BRA `(.L_x_43) ;  /* 0x0000000000282947 */ /* 0x000fea0003800000 */
[----:B-12---:R-:W1:Y:S02]  /*10a0*/  LDS R2, [UR8+0x8] ;  /* 0x00000808ff027984 */ /* 0x006e640008000800 */
[----:B-1----:R-:W-:-:S05]  /*10b0*/  LOP3.LUT R2, R2, 0x1800, RZ, 0xb8, !PT ;  /* 0x0000180002027812 */ /* 0x002fca00078eb8ff */
[----:B------:R2:W-:Y:S02]  /*10c0*/  STS [UR8+0x8], R2 ;  /* 0x00000802ff007988 */ /* 0x0005e40008000808 */
.L_x_42:
[----:B------:R-:W-:Y:S05]  /*10d0*/  @P2 BREAK B5 ;  /* 0x0000000000052942 */ /* 0x000fea0003800000 */
[----:B------:R-:W-:Y:S05]  /*10e0*/  @P2 BRA `(.L_x_44) ;  /* 0x0000000000242947 */ /* 0x000fea0003800000 */
[----:B-12---:R-:W1:Y:S01]  /*10f0*/  LDS R2, [UR8+0x8] ;  /* 0x00000808ff027984 */ /* 0x006e620008000800 */
[----:B------:R-:W-:-:S05]  /*1100*/  IMAD.MOV.U32 R3, RZ, RZ, 0x6000 ;  /* 0x00006000ff037424 */ /* 0x000fca00078e00ff */
[----:B-1----:R-:W-:-:S04]  /*1110*/  LOP3.LUT R2, R2, 0x6000, R3, 0xd8, !PT ;  /* 0x0000600002027812 */ /* 0x002fc800078ed803 */
[----:B------:R-:W-:-:S05]  /*1120*/  LOP3.LUT R2, R2, 0x400000, RZ, 0xb8, !PT ;  /* 0x0040000002027812 */ /* 0x000fca00078eb8ff */
[----:B------:R1:W-:Y:S02]  /*1130*/  STS [UR8+0x8], R2 ;  /* 0x00000802ff007988 */ /* 0x0003e40008000808 */
.L_x_43:
[----:B------:R-:W-:Y:S05]  /*1140*/  BSYNC B5 ;  /* 0x0000000000057941 */ /* 0x000fea0003800000 */
.L_x_40:
[----:B-12---:R-:W1:Y:S02]  /*1150*/  @!P2 LDS R2, [UR8+0x8] ;  /* 0x00000808ff02a984 */ /* 0x006e640008000800 */
[----:B-1----:R-:W-:-:S05]  /*1160*/  @!P2 LOP3.LUT R2, R2, 0x8000, RZ, 0xb8, !PT ;  /* 0x000080000202a812 */ /* 0x002fca00078eb8ff */
[----:B------:R1:W-:Y:S02]  /*1170*/  @!P2 STS [UR8+0x8], R2 ;  /* 0x00000802ff00a988 */ /* 0x0003e40008000808 */
.L_x_44:
[----:B------:R-:W-:Y:S05]  /*1180*/  BSYNC B4 ;  /* 0x0000000000047941 */ /* 0x000fea0003800000 */
.L_x_39:
[----:B------:R-:W-:Y:S05]  /*1190*/  WARPSYNC.ALL ;  /* 0x0000000000007948 */ /* 0x000fea0003800000 */
[----:B------:R-:W-:-:S04]  /*11a0*/  UIADD3 UR6, UR6, 0x100, URZ ;  /* 0x0000010006067890 */ /* 0x000fc8000fffe03f */
[----:B------:R-:W-:-:S04]  /*11b0*/  UIADD3 UR16, UP0, UR6, UR16, URZ ;  /* 0x0000001006107290 */ /* 0x000fc8000ff1e03f */
[----:B------:R-:W-:Y:S01]  /*11c0*/  ULEA.HI.X.SX32 UR17, UR6, UR17, 0x1, UP0 ;  /* 0x0000001106117291 */ /* 0x000fe200080f0e3f */
[----:B------:R-:W-:Y:S11]  /*11d0*/  @P0 BRA `(.L_x_45) ;  /* 0x0000000000300947 */ /* 0x000ff60003800000 */
[----:B-12---:R-:W4:Y:S01]  /*11e0*/  S2R R2, SR_LANEID ;  /* 0x0000000000027919 */ /* 0x006f220000000000 */
[----:B------:R-:W-:Y:S05]  /*11f0*/  WARPSYNC.ALL ;  /* 0x0000000000007948 */ /* 0x000fea0003800000 */
[----:B----4-:R-:W-:-:S05]  /*1200*/  IMAD.SHL.U32 R4, R2, 0x4, RZ ;  /* 0x0000000402047824 */ /* 0x010fca00078e00ff */
[----:B------:R-:W1:Y:S01]  /*1210*/  LDS R5, [R4+UR8] ;  /* 0x0000000804057984 */ /* 0x000e620008000800 */
[----:B------:R-:W-:Y:S01]  /*1220*/  IADD3 R2, P1, R4, UR16, RZ ;  /* 0x0000001004027c10 */ /* 0x000fe2000ff3e0ff */
[----:B------:R-:W-:-:S04]  /*1230*/  UMOV UR4, UR16 ;  /* 0x0000001000047c82 */ /* 0x000fc80008000000 */
[----:B------:R-:W-:Y:S01]  /*1240*/  IMAD.X R3, RZ, RZ, UR17, P1 ;  /* 0x00000011ff037e24 */ /* 0x000fe200088e06ff */
[----:B------:R-:W-:-:S04]  /*1250*/  UMOV UR5, UR17 ;  /* 0x0000001100057c82 */ /* 0x000fc80008000000 */
[----:B-1----:R1:W2:Y:S01]  /*1260*/  ATOMG.E.EXCH.STRONG.GPU PT, RZ, [R2], R5 ;  /* 0x0000000502ff73a8 */ /* 0x0022a200041ee100 */
[----:B------:R-:W-:-:S04]  /*1270*/  DEPBAR {5,4,3,2,1,0} ;  /* 0x0000003f0000791a */ /* 0x000fc80000000000 */
[----:B------:R1:W-:Y:S01]  /*1280*/  UTMACCTL.IV [UR4] ;  /* 0x00000000040079b9 */ /* 0x0003e20008000000 */
[----:B------:R-:W-:Y:S01]  /*1290*/  NOP ;  /* 0x0000000000007918 */ /* 0x000fe20000000000 */
.L_x_45:
[----:B------:R-:W-:Y:S05]  /*12a0*/  @P0 BRA `(.L_x_46) ;  /* 0x00000000000c0947 */ /* 0x000fea0003800000 */
[----:B------:R0:W-:Y:S01]  /*12b0*/  UTMACMDFLUSH ;  /* 0x00000000000079b7 */ /* 0x0001e20000000000 */
[----:B------:R-:W-:Y:S05]  /*12c0*/  @P0 BRA `(.L_x_46) ;  /* 0x0000000000040947 */ /* 0x000fea0003800000 */
[----:B------:R-:W-:-:S04]  /*12d0*/  DEPBAR.LE SB0, 0x0 ;  /* 0x000080000000791a */ /* 0x000fc80000000000 */
.L_x_46:
[----:B------:R-:W-:Y:S05]  /*12e0*/  WARPSYNC.ALL ;  /* 0x0000000000007948 */ /* 0x000fea0003800000 */
[----:B--2---:R-:W-:Y:S01]  /*12f0*/  BAR.SYNC.DEFER_BLOCKING 0x0 ;  /* 0x0000000000007b1d */ /* 0x004fe20000010000 */
[----:B------:R-:W-:Y:S01]  /*1300*/  ISETP.GE.AND P0, PT, R8, 0x1, PT ;  /* 0x000000010800780c */ /* 0x000fe20003f06270 */
[----:B------:R-:W-:Y:S01]  /*1310*/  USHF.L.U32 UR11, UR23, 0x6, URZ ;  /* 0x00000006170b7899 */ /* 0x000fe2000800063f */
[----:B------:R-:W-:Y:S01]  /*1320*/  CS2R R24, SRZ ;  /* 0x0000000000187805 */ /* 0x000fe2000001ff00 */
[----:B------:R-:W-:Y:S01]  /*1330*/  USHF.L.U32 UR27, UR22, 0x6, URZ ;  /* 0x00000006161b7899 */ /* 0x000fe2000800063f */
[----:B------:R-:W-:Y:S01]  /*1340*/  CS2R R26, SRZ ;  /* 0x00000000001a7805 */ /* 0x000fe2000001ff00 */
[----:B------:R-:W-:Y:S01]  /*1350*/  VOTEU.ALL UP0, P2 ;  /* 0x00000000003f7886 */ /* 0x000fe20001000000 */
[----:B-1----:R-:W-:Y:S01]  /*1360*/  UMOV UR4, 0x1 ;  /* 0x0000000100047882 */ /* 0x002fe20000000000 */
[----:B------:R-:W-:-:S02]  /*1370*/  CS2R R28, SRZ ;  /* 0x00000000001c7805 */ /* 0x000fc4000001ff00 */
[----:B------:R-:W-:Y:S02]  /*1380*/  CS2R R30, SRZ ;  /* 0x00000000001e7805 */ /* 0x000fe4000001ff00 */
[----:B------:R-:W-:Y:S01]  /*1390*/  CS2R R32, SRZ ;  /* 0x0000000000207805 */ /* 0x000fe2000001ff00 */
[----:B------:R-:W-:-:S04]  /*13a0*/  @!UP0 UIADD3 UR4, -UR4, 0x100000, URZ ;  /* 0x0010000004048890 */ /* 0x000fc8000fffe13f */
[----:B------:R-:W-:Y:S02]  /*13b0*/  @!UP0 USHF.L.U32 UR5, UR4, 0xb, URZ ;  /* 0x0000000b04058899 */ /* 0x000fe4000800063f */
[----:B------:R-:W-:Y:S01]  /*13c0*/  @!UP0 USHF.L.U32 UR4, UR4, 0x1, URZ ;  /* 0x0000000104048899 */ /* 0x000fe2000800063f */
[----:B------:R-:W-:Y:S01]  /*13d0*/  CS2R R34, SRZ ;  /* 0x0000000000227805 */ /* 0x000fe2000001ff00 */
[----:B------:R-:W-:Y:S01]  /*13e0*/  VOTEU.ALL UP0, P2 ;  /* 0x00000000003f7886 */ /* 0x000fe20001000000 */
[----:B------:R-:W-:Y:S02]  /*13f0*/  CS2R R36, SRZ ;  /* 0x0000000000247805 */ /* 0x000fe4000001ff00 */
[----:B------:R-:W-:Y:S01]  /*1400*/  CS2R R38, SRZ ;  /* 0x0000000000267805 */ /* 0x000fe2000001ff00 */
[----:B------:R-:W1:Y:S06]  /*1410*/  FENCE.VIEW.ASYNC.S ;  /* 0x00000000000073c6 */ /* 0x000e6c0000000000 */
[----:B-1----:R1:W2:Y:S01]  /*1420*/  @!UP0 SYNCS.EXCH.64 URZ, [UR8+0x2000], UR4 ;  /* 0x00200004083f85b2 */ /* 0x0022a20008000100 */
[----:B------:R-:W-:Y:S05]  /*1430*/  @!P0 BRA `(.L_x_47) ;  /* 0x0000000400248947 */ /* 0x000fea0003800000 */
[----:B------:R-:W-:Y:S01]  /*1440*/  UIADD3 UR6, UR8, 0x1000, URZ ;  /* 0x0000100008067890 */ /* 0x000fe2000fffe03f */
[----:B------:R-:W-:Y:S01]  /*1450*/  SHF.R.U32.HI R8, RZ, 0x5, R0 ;  /* 0x00000005ff087819 */ /* 0x000fe20000011600 */
[----:B-1----:R-:W-:Y:S01]  /*1460*/  USHF.R.U32.HI UR4, URZ, 0x4, UR8 ;  /* 0x000000043f047899 */ /* 0x002fe20008011608 */
[----:B------:R-:W-:Y:S02]  /*1470*/  CS2R R24, SRZ ;  /* 0x0000000000187805 */ /* 0x000fe4000001ff00 */
[----:B------:R-:W-:Y:S02]  /*1480*/  CS2R R26, SRZ ;  /* 0x00000000001a7805 */ /* 0x000fe4000001ff00 */
[----:B------:R-:W-:Y:S01]  /*1490*/  CS2R R28, SRZ ;  /* 0x00000000001c7805 */ /* 0x000fe2000001ff00 */
[----:B------:R-:W-:Y:S01]  /*14a0*/  USGXT.U32 UR4, UR4, 0xe ;  /* 0x0000000e0404789a */ /* 0x000fe20008000000 */
[----:B------:R-:W-:Y:S02]  /*14b0*/  CS2R R30, SRZ ;  /* 0x00000000001e7805 */ /* 0x000fe4000001ff00 */
[----:B------:R-:W-:-:S02]  /*14c0*/  CS2R R32, SRZ ;  /* 0x0000000000207805 */ /* 0x000fc4000001ff00 */
[----:B------:R-:W-:Y:S02]  /*14d0*/  CS2R R34, SRZ ;  /* 0x0000000000227805 */ /* 0x000fe4000001ff00 */
[----:B------:R-:W-:Y:S02]  /*14e0*/  CS2R R36, SRZ ;  /* 0x0000000000247805 */ /* 0x000fe4000001ff00 */
[----:B------:R-:W-:Y:S01]  /*14f0*/  CS2R R38, SRZ ;  /* 0x0000000000267805 */ /* 0x000fe2000001ff00 */
[----:B----4-:R-:W-:Y:S01]  /*1500*/  IMAD.U32 R4, RZ, RZ, UR6 ;  /* 0x00000006ff047e24 */ /* 0x010fe2000f8e00ff */
[----:B------:R-:W-:Y:S01]  /*1510*/  UMOV UR12, 0xfffffffe ;  /* 0xfffffffe000c7882 */ /* 0x000fe20000000000 */
[----:B------:R-:W-:Y:S01]  /*1520*/  UMOV UR13, 0x7fffffdf ;  /* 0x7fffffdf000d7882 */ /* 0x000fe20000000000 */
[----:B------:R-:W-:Y:S01]  /*1530*/  UMOV UR5, URZ ;  /* 0x0000003f00057c82 */ /* 0x000fe20008000000 */
[----:B------:R-:W-:Y:S01]  /*1540*/  UMOV UR10, URZ ;  /* 0x0000003f000a7c82 */ /* 0x000fe20008000000 */
[----:B------:R-:W-:-:S12]  /*1550*/  UIADD3.64 UR12, UR4, -UR12, URZ ;  /* 0x8000000c040c7297 */ /* 0x000fd8000fffe03f */
.L_x_49:
[----:B--2---:R-:W-:Y:S01]  /*1560*/  BAR.SYNC.DEFER_BLOCKING 0x0 ;  /* 0x0000000000007b1d */ /* 0x004fe20000010000 */
[----:B------:R-:W-:Y:S01]  /*1570*/  @!P2 IMAD.MOV.U32 R2, RZ, RZ, 0x2000 ;  /* 0x00002000ff02a424 */ /* 0x000fe200078e00ff */
[----:B------:R-:W-:Y:S02]  /*1580*/  ELECT P0, URZ, PT ;  /* 0x00000000003f782f */ /* 0x000fe40003800000 */
[----:B------:R-:W-:Y:S02]  /*1590*/  ELECT P1, URZ, PT ;  /* 0x00000000003f782f */ /* 0x000fe40003820000 */
[C---:B------:R-:W-:Y:S01]  /*15a0*/  ISETP.LT.U32.AND P0, PT, R6.reuse, 0x20, P0 ;  /* 0x000000200600780c */ /* 0x040fe20000701070 */
[----:B------:R-:W-:Y:S01]  /*15b0*/  UMOV UR26, UR10 ;  /* 0x0000000a001a7c82 */ /* 0x000fe20008000000 */
[----:B------:R-:W-:-:S11]  /*15c0*/  ISETP.LT.U32.AND P1, PT, R6, 0x20, P1 ;  /* 0x000000200600780c */ /* 0x000fd60000f21070 */
[----:B------:R-:W-:Y:S02]  /*15d0*/  VOTEU.ANY UP0, P0 ;  /* 0x00000000003f7886 */ /* 0x000fe40000000100 */
[----:B------:R-:W-:Y:S01]  /*15e0*/  VOTEU.ANY UP1, P1 ;  /* 0x00000000003f7886 */ /* 0x000fe20000820100 */
[----:B------:R-:W-:Y:S01]  /*15f0*/  VOTEU.ANY UP2, P1 ;  /* 0x00000000003f7886 */ /* 0x000fe20000840100 */
[----:B------:R1:W-:Y:S01]  /*1600*/  @!P2 SYNCS.ARRIVE.TRANS64 RZ, [UR8+0x2000], R2 ;  /* 0x00200002ffffa9a7 */ /* 0x0003e20008000008 */
[----:B------:R2:W-:Y:S06]  /*1610*/  MEMBAR.ALL.CTA ;  /* 0x0000000000007992 */ /* 0x0005ec0000008000 */
[----:B--2---:R-:W2:Y:S01]  /*1620*/  FENCE.VIEW.ASYNC.S ;  /* 0x00000000000073c6 */ /* 0x004ea20000000000 */
[----:B------:R-:W-:-:S02]  /*1630*/  @UP0 UIADD3 UR6, UR8, 0x1000, URZ ;  /* 0x0000100008060890 */ /* 0x000fc4000fffe03f */
[----:B------:R-:W-:Y:S01]  /*1640*/  @UP1 UIADD3 UR9, UR8, 0x2000, URZ ;  /* 0x0000200008091890 */ /* 0x000fe2000fffe03f */
[----:B------:R-:W-:Y:S01]  /*1650*/  @UP1 UMOV UR7, UR21 ;  /* 0x0000001500071c82 */ /* 0x000fe20008000000 */
[----:B------:R-:W-:Y:S02]  /*1660*/  @UP0 UIADD3 UR25, UR8, 0x2000, URZ ;  /* 0x0000200008190890 */ /* 0x000fe4000fffe03f */
[----:B------:R-:W-:Y:S01]  /*1670*/  @P0 IMAD.U32 R4, RZ, RZ, UR6 ;  /* 0x00000006ff040e24 */ /* 0x000fe2000f8e00ff */
[----:B------:R-:W-:Y:S01]  /*1680*/  @UP1 UMOV UR6, UR20 ;  /* 0x0000001400061c82 */ /* 0x000fe20008000000 */
[----:B--2---:R-:W-:Y:S01]  /*1690*/  VOTEU.ANY UP1, P0 ;  /* 0x00000000003f7886 */ /* 0x004fe20000020100 */
[----:B-1----:R-:W-:Y:S02]  /*16a0*/  SHF.L.U32 R2, R7, 0x1f, RZ ;  /* 0x0000001f07027819 */ /* 0x002fe400000006ff */
[----:B------:R-:W-:Y:S01]  /*16b0*/  @P0 R2UR UR24, R4 ;  /* 0x00000000041802ca */ /* 0x000fe200000e0000 */
[----:B------:R-:W-:Y:S06]  /*16c0*/  BAR.SYNC.DEFER_BLOCKING 0x0 ;  /* 0x0000000000007b1d */ /* 0x000fec0000010000 */
[----:B------:R1:W-:Y:S02]  /*16d0*/  @UP2 UTMALDG.2D [UR8], [UR6] ;  /* 0x00000008060025b4 */ /* 0x0003e40008008000 */
[----:B-1----:R-:W-:Y:S01]  /*16e0*/  @UP0 UMOV UR6, UR18 ;  /* 0x0000001200060c82 */ /* 0x002fe20008000000 */
[----:B------:R-:W-:Y:S01]  /*16f0*/  @UP0 UMOV UR7, UR19 ;  /* 0x0000001300070c82 */ /* 0x000fe20008000000 */
[----:B------:R-:W-:Y:S06]  /*1700*/  BAR.SYNC.DEFER_BLOCKING 0x0 ;  /* 0x0000000000007b1d */ /* 0x000fec0000010000 */
[----:B------:R1:W-:Y:S02]  /*1710*/  @UP1 UTMALDG.2D [UR24], [UR6] ;  /* 0x00000018060015b4 */ /* 0x0003e40008008000 */
[----:B------:R-:W-:Y:S06]  /*1720*/  BAR.SYNC.DEFER_BLOCKING 0x0 ;  /* 0x0000000000007b1d */ /* 0x000fec0000010000 */
[----:B------:R-:W2:Y:S02]  /*1730*/  SYNCS.PHASECHK.TRANS64.TRYWAIT P0, [UR8+0x2000], R2 ;  /* 0x00200002ff0075a7 */ /* 0x000ea40008000148 */
[----:B-12---:R-:W-:Y:S05]  /*1740*/  @!P0 BRA `(.L_x_48) ;  /* 0x0000000400088947 */ /* 0x006fea0003800000 */
.L_x_50:
[----:B------:R-:W-:Y:S01]  /*1750*/  IMAD.SHL.U32 R2, R8, 0x20, RZ ;  /* 0x0000002008027824 */ /* 0x000fe200078e00ff */
[----:B------:R-:W-:Y:S02]  /*1760*/  WARPGROUP.DEPBAR.LE gsb0, 0x0 ;  /* 0x00008000000079c5 */ /* 0x000fe40000010000 */
[----:B------:R-:W-:Y:S01]  /*1770*/  WARPGROUP.ARRIVE ;  /* 0x00000000000079c5 */ /* 0x000fe20000000000 */
[----:B------:R-:W-:Y:S01]  /*1780*/  UMOV UR28, UR4 ;  /* 0x00000004001c7c82 */ /* 0x000fe20008000000 */
[----:B------:R-:W-:Y:S01]  /*1790*/  LOP3.LUT R3, R2, 0x80, RZ, 0xc0, !PT ;  /* 0x0000008002037812 */ /* 0x000fe200078ec0ff */
[----:B------:R-:W-:Y:S01]  /*17a0*/  UMOV UR29, 0x80000020 ;  /* 0x80000020001d7882 */ /* 0x000fe20000000000 */
[----:B------:R-:W-:Y:S01]  /*17b0*/  UIADD3 UR10, UR10, 0x20, URZ ;  /* 0x000000200a0a7890 */ /* 0x000fe2000fffe03f */
[----:B------:R-:W-:Y:S02]  /*17c0*/  LOP3.LUT R7, R7, 0x1, RZ, 0x3c, !PT ;  /* 0x0000000107077812 */ /* 0x000fe400078e3cff */
[----:B------:R-:W-:-:S04]  /*17d0*/  LEA.HI R3, R4, R3, RZ, 0x1c ;  /* 0x0000000304037211 */ /* 0x000fc800078fe0ff */
[----:B------:R-:W-:Y:S01]  /*17e0*/  LOP3.LUT R2, R3, 0x3fff, RZ, 0xc0, !PT ;  /* 0x00003fff03027812 */ /* 0x000fe200078ec0ff */
[----:B------:R-:W-:-:S03]  /*17f0*/  IMAD.MOV.U32 R3, RZ, RZ, -0x7fffffe0 ;  /* 0x80000020ff037424 */ /* 0x000fc600078e00ff */
[----:B------:R-:W-:Y:S01]  /*1800*/  R2UR UR30, R2 ;  /* 0x00000000021e72ca */ /* 0x000fe200000e0000 */
[----:B------:R-:W-:Y:S01]  /*1810*/  IMAD.MOV.U32 R5, RZ, RZ, R2 ;  /* 0x000000ffff057224 */ /* 0x000fe200078e0002 */
[----:B------:R-:W-:Y:S01]  /*1820*/  R2UR UR31, R3 ;  /* 0x00000000031f72ca */ /* 0x000fe200000e0000 */
[----:B------:R-:W1:Y:S01]  /*1830*/  LDC R2, c[0x0][0x230] ;  /* 0x00008c00ff027b82 */ /* 0x000e620000000800 */
[----:B------:R-:W-:Y:S02]  /*1840*/  IMAD.MOV.U32 R3, RZ, RZ, RZ ;  /* 0x000000ffff037224 */ /* 0x000fe400078e00ff */
[----:B------:R-:W-:-:S04]  /*1850*/  IADD3 R10, P0, R5, 0x2, RZ ;  /* 0x00000002050a7810 */ /* 0x000fc80007f1e0ff */
[----:B------:R-:W-:Y:S02]  /*1860*/  IADD3.X R11, R3, -0x7fffffe0, RZ, P0, !PT ;  /* 0x80000020030b7810 */ /* 0x000fe400007fe4ff */
[----:B------:R-:W-:Y:S02]  /*1870*/  R2UR UR14, R10 ;  /* 0x000000000a0e72ca */ /* 0x000fe400000e0000 */
[----:B------:R-:W-:Y:S01]  /*1880*/  R2UR UR15, R11 ;  /* 0x000000000b0f72ca */ /* 0x000fe200000e0000 */
[----:B------:R-:W-:Y:S01]  /*1890*/  HGMMA.64x32x16.F32.BF16 R24, gdesc[UR28], R24 ;  /* 0x006000001c1879f0 */ /* 0x000fe20008701818 */
[----:B-1----:R-:W-:-:S11]  /*18a0*/  ISETP.LE.AND P0, PT, R2, UR10, PT ;  /* 0x0000000a02007c0c */ /* 0x002fd6000bf03270 */
[----:B------:R-:W-:Y:S02]  /*18b0*/  HGMMA.64x32x16.F32.BF16 R24, gdesc[UR12], R24, gsb0 ;  /* 0x006000000c1879f0 */ /* 0x000fe40008001818 */
[----:B------:R-:W-:Y:S05]  /*18c0*/  @!P0 BRA `(.L_x_49) ;  /* 0xfffffffc00248947 */ /* 0x000fea000383ffff */
.L_x_47:
[C---:B------:R-:W-:Y:S01]  /*18d0*/  IMAD.SHL.U32 R2, R0.reuse, 0x40, RZ ;  /* 0x0000004000027824 */ /* 0x040fe200078e00ff */
[----:B----4-:R-:W-:Y:S01]  /*18e0*/  SHF.R.U32.HI R4, RZ, 0x1, R0 ;  /* 0x00000001ff047819 */ /* 0x010fe20000011600 */
[----:B------:R-:W-:Y:S01]  /*18f0*/  IMAD.SHL.U32 R3, R0, 0x10, RZ ;  /* 0x0000001000037824 */ /* 0x000fe200078e00ff */
[----:B------:R-:W-:Y:S02]  /*1900*/  WARPGROUP.DEPBAR.LE gsb0, 0x0 ;  /* 0x00008000000079c5 */ /* 0x000fe40000010000 */
[----:B------:R-:W-:Y:S01]  /*1910*/  LOP3.LUT R2, R2, 0x1800, RZ, 0xc0, !PT ;  /* 0x0000180002027812 */ /* 0x000fe200078ec0ff */
[----:B--2---:R-:W-:Y:S01]  /*1920*/  BAR.SYNC.DEFER_BLOCKING 0x0 ;  /* 0x0000000000007b1d */ /* 0x004fe20000010000 */
[----:B------:R-:W-:Y:S02]  /*1930*/  LOP3.LUT R5, R4, 0x40, RZ, 0xc0, !PT ;  /* 0x0000004004057812 */ /* 0x000fe400078ec0ff */
[----:B------:R-:W-:Y:S02]  /*1940*/  ELECT P0, URZ, PT ;  /* 0x00000000003f782f */ /* 0x000fe40003800000 */
[----:B------:R-:W-:-:S02]  /*1950*/  LOP3.LUT R2, R2, 0x70, R3, 0xf8, !PT ;  /* 0x0000007002027812 */ /* 0x000fc400078ef803 */
[----:B------:R-:W-:Y:S01]  /*1960*/  LOP3.LUT R5, R5, 0x10, R0, 0xf8, !PT ;  /* 0x0000001005057812 */ /* 0x000fe200078ef800 */
[----:B------:R-:W-:Y:S01]  /*1970*/  IMAD.SHL.U32 R0, R0, 0x80, RZ ;  /* 0x0000008000007824 */ /* 0x000fe200078e00ff */
[----:B------:R-:W-:Y:S01]  /*1980*/  F2FP.BF16.F32.PACK_AB R24, R25, R24 ;  /* 0x000000181918723e */ /* 0x000fe200000010ff */
[----:B------:R-:W-:Y:S01]  /*1990*/  UMOV UR9, UR27 ;  /* 0x0000001b00097c82 */ /* 0x000fe20008000000 */
[----:B------:R-:W-:Y:S01]  /*19a0*/  LOP3.LUT R5, R2, R5, RZ, 0x3c, !PT ;  /* 0x0000000502057212 */ /* 0x000fe200078e3cff */
[----:B------:R-:W-:Y:S01]  /*19b0*/  UMOV UR10, UR11 ;  /* 0x0000000b000a7c82 */ /* 0x000fe20008000000 */
[----:B------:R-:W-:Y:S02]  /*19c0*/  F2FP.BF16.F32.PACK_AB R25, R27, R26 ;  /* 0x0000001a1b19723e */ /* 0x000fe400000010ff */
[----:B------:R-:W-:Y:S02]  /*19d0*/  LOP3.LUT R0, R5, 0x780, R0, 0xf8, !PT ;  /* 0x0000078005007812 */ /* 0x000fe400078ef800 */
[----:B------:R-:W-:-:S02]  /*19e0*/  F2FP.BF16.F32.PACK_AB R32, R33, R32 ;  /* 0x000000202120723e */ /* 0x000fc400000010ff */
[C---:B------:R-:W-:Y:S01]  /*19f0*/  LOP3.LUT R2, R0.reuse, 0x20, RZ, 0x3c, !PT ;  /* 0x0000002000027812 */ /* 0x040fe200078e3cff */
[----:B------:R-:W-:Y:S01]  /*1a00*/  VIADD R0, R0, UR8 ;  /* 0x0000000800007c36 */ /* 0x000fe20008000000 */
[----:B------:R-:W-:Y:S02]  /*1a10*/  F2FP.BF16.F32.PACK_AB R26, R29, R28 ;  /* 0x0000001c1d1a723e */ /* 0x000fe400000010ff */
[----:B------:R-:W-:Y:S01]  /*1a20*/  F2FP.BF16.F32.PACK_AB R27, R31, R30 ;  /* 0x0000001e1f1b723e */ /* 0x000fe200000010ff */
[----:B------:R-:W-:Y:S01]  /*1a30*/  VIADD R2, R2, UR8 ;  /* 0x0000000802027c36 */ /* 0x000fe20008000000 */
[----:B------:R-:W-:Y:S01]  /*1a40*/  F2FP.BF16.F32.PACK_AB R33, R35, R34 ;  /* 0x000000222321723e */ /* 0x000fe200000010ff */
[----:B------:R-:W2:Y:S01]  /*1a50*/  @!P2 SYNCS.CCTL.IV [UR8+0x2000] ;  /* 0x00200000ff00a9b1 */ /* 0x000ea20008000008 */
[----:B------:R-:W-:Y:S01]  /*1a60*/  F2FP.BF16.F32.PACK_AB R34, R37, R36 ;  /* 0x000000242522723e */ /* 0x000fe200000010ff */
[----:B--2---:R-:W-:Y:S01]  /*1a70*/  STSM.16.M88.4 [R0], R24 ;  /* 0x0000001800007844 */ /* 0x004fe20000000200 */
[----:B------:R-:W-:-:S02]  /*1a80*/  F2FP.BF16.F32.PACK_AB R35, R39, R38 ;  /* 0x000000262723723e */ /* 0x000fc400000010ff */
[----:B------:R-:W-:-:S03]  /*1a90*/  ISETP.LT.U32.AND P0, PT, R6, 0x20, P0 ;  /* 0x000000200600780c */ /* 0x000fc60000701070 */
[----:B------:R-:W-:Y:S01]  /*1aa0*/  STSM.16.M88.4 [R2], R32 ;  /* 0x0000002002007844 */ /* 0x000fe20000000200 */
[----:B------:R2:W-:Y:S06]  /*1ab0*/  MEMBAR.ALL.CTA ;  /* 0x0000000000007992 */ /* 0x0005ec0000008000 */
[----:B--2---:R-:W2:Y:S03]  /*1ac0*/  FENCE.VIEW.ASYNC.S ;  /* 0x00000000000073c6 */ /* 0x004ea60000000000 */
[----:B--2---:R-:W-:Y:S01]  /*1ad0*/  VOTEU.ANY UP0, P0 ;  /* 0x00000000003f7886 */ /* 0x004fe20000000100 */
[----:B------:R-:W-:-:S04]  /*1ae0*/  VOTEU.ANY UP1, P0 ;  /* 0x00000000003f7886 */ /* 0x000fc80000020100 */
[----:B-1----:R-:W-:Y:S01]  /*1af0*/  @UP0 UMOV UR4, UR16 ;  /* 0x0000001000040c82 */ /* 0x002fe20008000000 */
[----:B------:R-:W-:Y:S01]  /*1b00*/  @UP0 UMOV UR5, UR17 ;  /* 0x0000001100050c82 */ /* 0x000fe20008000000 */
[----:B------:R-:W-:Y:S06]  /*1b10*/  BAR.SYNC.DEFER_BLOCKING 0x0 ;  /* 0x0000000000007b1d */ /* 0x000fec0000010000 */
[----:B------:R1:W-:Y:S01]  /*1b20*/  @UP1 UTMASTG.2D [UR8], [UR4] ;  /* 0x00000008040013b5 */ /* 0x0003e20008008000 */
[----:B------:R0:W-:Y:S01]  /*1b30*/  UTMACMDFLUSH ;  /* 0x00000000000079b7 */ /* 0x0001e20000000000 */
[----:B------:R-:W-:-:S04]  /*1b40*/  DEPBAR.LE SB0, 0x0 ;  /* 0x000080000000791a */ /* 0x000fc80000000000 */
[----:B------:R-:W-:Y:S06]  /*1b50*/  BAR.SYNC.DEFER_BLOCKING 0x0 ;  /* 0x0000000000007b1d */ /* 0x000fec0000010000 */
[----:B-1----:R-:W-:Y:S05]  /*1b60*/  EXIT ;  /* 0x000000000000794d */ /* 0x002fea0003800000 */
.L_x_48:
[----:B------:R-:W1:Y:S02]  /*1b70*/  SYNCS.PHASECHK.TRANS64.TRYWAIT P0, [UR8+0x2000], R2 ;  /* 0x00200002ff0075a7 */ /* 0x000e640008000148 */
[----:B-1----:R-:W-:Y:S05]  /*1b80*/  @!P0 BRA `(.L_x_48) ;  /* 0xfffffffc00f88947 */ /* 0x002fea000383ffff */
[----:B------:R-:W-:Y:S05]  /*1b90*/  BRA `(.L_x_50) ;  /* 0xfffffff800ec7947 */ /* 0x000fea000383ffff */
.L_x_51:
[----:B------:R-:W-:-:S00]  /*1ba0*/  BRA `(.L_x_51) ;  /* 0xfffffffc00fc7947 */ /* 0x000fc0000383ffff */
[----:B------:R-:W-:-:S00]  /*1bb0*/  NOP ;  /* 0x0000000000007918 */ /* 0x000fc00000000000 */
        /* <DEDUP_REMOVED lines=12> */
.L_x_52:


//--------------------- .nv.shared.gluon_wgmma    --------------------------
	.section	.nv.shared.gluon_wgmma,"aw",@nobits
	.sectionflags	@""
	.align	16
	.zero		1024


//--------------------- .nv.shared.reserved.0     --------------------------
	.section	.nv.shared.reserved.0,"aw",@nobits
	.weak		__nv_reservedSMEM_offset_0_alias
	.size		__nv_reservedSMEM_offset_0_alias, 0, 0
	.other		__nv_reservedSMEM_offset_0_alias,@"STO_CUDA_RESERVED_SHARED STV_DEFAULT"
__nv_reservedSMEM_offset_0_alias:
	.zero		0


//--------------------- .nv.constant0.gluon_wgmma --------------------------
	.section	.nv.constant0.gluon_wgmma,"a",@progbits
	.sectionflags	@""
	.align	4
.nv.constant0.gluon_wgmma:
	.zero		608


//--------------------- SYMBOLS --------------------------

	.type		.nv.reservedSmem.offset0,@object
	.size		.nv.reservedSmem.offset0,0x4
